# CuTe-DSL kernel — source=cudnn_frontend_dsl family=gemm_swiglu
# config = {"ab_dtype": "BFloat16", "c_dtype": "BFloat16", "mma_mn": [128, 256], "cluster_mn": [1, 1]}


// ===== COMPILED SASS (sm_100a) =====

	.target	sm_100a

	.elftype	@"ET_EXEC"


//--------------------- .note.nv.tkinfo           --------------------------
	.section	.note.nv.tkinfo,"",@"SHT_NOTE"
	.sectionflags	@"SHF_NOTE_NV_TKINFO"
	.tkinfo
        /*0018*/ 	.word	0x00000081
        /*0030*/ 	.string	""
        /*0030*/ 	.string	"ptxas"
        /*0030*/ 	.string	"Cuda compilation tools, release 12.9, V12.9.83"
        /*0030*/ 	.string	"Build system must define TOOLS_VERSION_EXTENDED"
        /*0030*/ 	.string	"-O 3 -arch sm_100a "



//--------------------- .note.nv.cuver            --------------------------
	.section	.note.nv.cuver,"",@"SHT_NOTE"
	.sectionflags	@"SHF_NOTE_NV_CUVER"
        /*0018*/ 	.short	0x0001
        /*001a*/ 	.short	0x0064
        /*001c*/ 	.short	0x0001
        /*001e*/ 	.short	0x0000
        /*0020*/ 	.short	0x0001
        /*0022*/ 	.short	0x0000


//--------------------- .nv.info                  --------------------------
	.section	.nv.info,"",@"SHT_CUDA_INFO"
	.align	4


	//----- nvinfo : EIATTR_REGCOUNT
	.align		4
        /*0000*/ 	.byte	0x04, 0x2f
        /*0002*/ 	.short	(.L_4 - .L_3)
	.align		4
.L_3:
        /*0004*/ 	.word	index@(kernel_cutlass_kernel_cudnngemm_swigludense_gemm_persistent_swigluPersistentDenseGemmKernel_object_at__TiledMMA_ThrLayoutVMNK11110000_PermutationMNK____MMAAtom_ThrID10_ShapeMNK12825616_TV_0)
        /*0008*/ 	.word	0x00000060


	//----- nvinfo : EIATTR_FRAME_SIZE
	.align		4
.L_4:
        /*000c*/ 	.byte	0x04, 0x11
        /*000e*/ 	.short	(.L_6 - .L_5)
	.align		4
.L_5:
        /*0010*/ 	.word	index@($__internal_2_$__cuda_sm10x_tcgen05_guardrail_trap_unallocated_columns_being_dealloced)
        /*0014*/ 	.word	0x00000000


	//----- nvinfo : EIATTR_FRAME_SIZE
	.align		4
.L_6:
        /*0018*/ 	.byte	0x04, 0x11
        /*001a*/ 	.short	(.L_8 - .L_7)
	.align		4
.L_7:
        /*001c*/ 	.word	index@($__internal_1_$__cuda_sm10x_tcgen05_guardrail_trap_phase_invalid_during_alloc)
        /*0020*/ 	.word	0x00000000


	//----- nvinfo : EIATTR_FRAME_SIZE
	.align		4
.L_8:
        /*0024*/ 	.byte	0x04, 0x11
        /*0026*/ 	.short	(.L_10 - .L_9)
	.align		4
.L_9:
        /*0028*/ 	.word	index@($__internal_0_$__cuda_sm10x_tcgen05_guardrail_trap_col_being_dealloced_not_returned_by_alloc)
        /*002c*/ 	.word	0x00000000


	//----- nvinfo : EIATTR_FRAME_SIZE
	.align		4
.L_10:
        /*0030*/ 	.byte	0x04, 0x11
        /*0032*/ 	.short	(.L_12 - .L_11)
	.align		4
.L_11:
        /*0034*/ 	.word	index@(kernel_cutlass_kernel_cudnngemm_swigludense_gemm_persistent_swigluPersistentDenseGemmKernel_object_at__TiledMMA_ThrLayoutVMNK11110000_PermutationMNK____MMAAtom_ThrID10_ShapeMNK12825616_TV_0)
        /*0038*/ 	.word	0x00000000


	//----- nvinfo : EIATTR_MIN_STACK_SIZE
	.align		4
.L_12:
        /*003c*/ 	.byte	0x04, 0x12
        /*003e*/ 	.short	(.L_14 - .L_13)
	.align		4
.L_13:
        /*0040*/ 	.word	index@(kernel_cutlass_kernel_cudnngemm_swigludense_gemm_persistent_swigluPersistentDenseGemmKernel_object_at__TiledMMA_ThrLayoutVMNK11110000_PermutationMNK____MMAAtom_ThrID10_ShapeMNK12825616_TV_0)
        /*0044*/ 	.word	0x00000000
.L_14:


//--------------------- .nv.info.kernel_cutlass_kernel_cudnngemm_swigludense_gemm_persistent_swigluPersistentDenseGemmKernel_object_at__TiledMMA_ThrLayoutVMNK11110000_PermutationMNK____MMAAtom_ThrID10_ShapeMNK12825616_TV_0 --------------------------
	.section	.nv.info.kernel_cutlass_kernel_cudnngemm_swigludense_gemm_persistent_swigluPersistentDenseGemmKernel_object_at__TiledMMA_ThrLayoutVMNK11110000_PermutationMNK____MMAAtom_ThrID10_ShapeMNK12825616_TV_0,"",@"SHT_CUDA_INFO"
	.sectionflags	@""
	.align	4


	//----- nvinfo : EIATTR_CUDA_API_VERSION
	.align		4
        /*0000*/ 	.byte	0x04, 0x37
        /*0002*/ 	.short	(.L_16 - .L_15)
.L_15:
        /*0004*/ 	.word	0x00000081


	//----- nvinfo : EIATTR_KPARAM_INFO
	.align		4
.L_16:
        /*0008*/ 	.byte	0x04, 0x17
        /*000a*/ 	.short	(.L_18 - .L_17)
.L_17:
        /*000c*/ 	.word	0x00000000
        /*0010*/ 	.short	0x0008
        /*0012*/ 	.short	0x0264
        /*0014*/ 	.byte	0x00, 0xf0, 0x11, 0x00


	//----- nvinfo : EIATTR_KPARAM_INFO
	.align		4
.L_18:
        /*0018*/ 	.byte	0x04, 0x17
        /*001a*/ 	.short	(.L_20 - .L_19)
.L_19:
        /*001c*/ 	.word	0x00000000
        /*0020*/ 	.short	0x0007
        /*0022*/ 	.short	0x0258
        /*0024*/ 	.byte	0x00, 0xf0, 0x31, 0x00


	//----- nvinfo : EIATTR_KPARAM_INFO
	.align		4
.L_20:
        /*0028*/ 	.byte	0x04, 0x17
        /*002a*/ 	.short	(.L_22 - .L_21)
.L_21:
        /*002c*/ 	.word	0x00000000
        /*0030*/ 	.short	0x0006
        /*0032*/ 	.short	0x024c
        /*0034*/ 	.byte	0x00, 0xf0, 0x31, 0x00


	//----- nvinfo : EIATTR_KPARAM_INFO
	.align		4
.L_22:
        /*0038*/ 	.byte	0x04, 0x17
        /*003a*/ 	.short	(.L_24 - .L_23)
.L_23:
        /*003c*/ 	.word	0x00000000
        /*0040*/ 	.short	0x0005
        /*0042*/ 	.short	0x0240
        /*0044*/ 	.byte	0x00, 0xf0, 0x31, 0x00


	//----- nvinfo : EIATTR_KPARAM_INFO
	.align		4
.L_24:
        /*0048*/ 	.byte	0x04, 0x17
        /*004a*/ 	.short	(.L_26 - .L_25)
.L_25:
        /*004c*/ 	.word	0x00000000
        /*0050*/ 	.short	0x0004
        /*0052*/ 	.short	0x01c0
        /*0054*/ 	.byte	0x00, 0xf0, 0x01, 0x02


	//----- nvinfo : EIATTR_KPARAM_INFO
	.align		4
.L_26:
        /*0058*/ 	.byte	0x04, 0x17
        /*005a*/ 	.short	(.L_28 - .L_27)
.L_27:
        /*005c*/ 	.word	0x00000000
        /*0060*/ 	.short	0x0003
        /*0062*/ 	.short	0x0140
        /*0064*/ 	.byte	0x00, 0xf0, 0x01, 0x02


	//----- nvinfo : EIATTR_KPARAM_INFO
	.align		4
.L_28:
        /*0068*/ 	.byte	0x04, 0x17
        /*006a*/ 	.short	(.L_30 - .L_29)
.L_29:
        /*006c*/ 	.word	0x00000000
        /*0070*/ 	.short	0x0002
        /*0072*/ 	.short	0x00c0
        /*0074*/ 	.byte	0x00, 0xf0, 0x01, 0x02


	//----- nvinfo : EIATTR_KPARAM_INFO
	.align		4
.L_30:
        /*0078*/ 	.byte	0x04, 0x17
        /*007a*/ 	.short	(.L_32 - .L_31)
.L_31:
        /*007c*/ 	.word	0x00000000
        /*0080*/ 	.short	0x0001
        /*0082*/ 	.short	0x0040
        /*0084*/ 	.byte	0x00, 0xf0, 0x01, 0x02


	//----- nvinfo : EIATTR_KPARAM_INFO
	.align		4
.L_32:
        /*0088*/ 	.byte	0x04, 0x17
        /*008a*/ 	.short	(.L_34 - .L_33)
.L_33:
        /*008c*/ 	.word	0x00000000
        /*0090*/ 	.short	0x0000
        /*0092*/ 	.short	0x0000
        /*0094*/ 	.byte	0x00, 0xf0, 0x0d, 0x00


	//----- nvinfo : EIATTR_AT_ENTRY_FRAGMENTS
	.align		4
.L_34:
        /*0098*/ 	.byte	0x04, 0x4f
        /*009a*/ 	.short	(.L_36 - .L_35)


	//   ....[0]....
.L_35:
        /*009c*/ 	.word	0x00000004


	//----- nvinfo : EIATTR_RESERVED_SMEM_USED
	.align		4
.L_36:
        /*00a0*/ 	.byte	0x01, 0x41
	.zero		2


	//----- nvinfo : EIATTR_SPARSE_MMA_MASK
	.align		4
        /*00a4*/ 	.byte	0x03, 0x50
        /*00a6*/ 	.short	0x0000


	//----- nvinfo : EIATTR_TCGEN05_1CTA_USED
	.align		4
        /*00a8*/ 	.byte	0x01, 0x51
	.zero		2


	//----- nvinfo : EIATTR_MAXREG_COUNT
	.align		4
        /*00ac*/ 	.byte	0x03, 0x1b
        /*00ae*/ 	.short	0x00ff


	//----- nvinfo : EIATTR_NUM_BARRIERS
	.align		4
        /*00b0*/ 	.byte	0x02, 0x4c
        /*00b2*/ 	.byte	0x03
	.zero		1


	//----- nvinfo : EIATTR_INT_WARP_WIDE_INSTR_OFFSETS
	.align		4
        /*00b4*/ 	.byte	0x04, 0x31
        /*00b6*/ 	.short	(.L_38 - .L_37)


	//   ....[0]....
.L_37:
        /*00b8*/ 	.word	0x00003a40


	//   ....[1]....
        /*00bc*/ 	.word	0x00003a70


	//----- nvinfo : EIATTR_COOP_GROUP_MASK_REGIDS
	.align		4
.L_38:
        /*00c0*/ 	.byte	0x04, 0x29
        /*00c2*/ 	.short	(.L_40 - .L_39)


	//   ....[0]....
.L_39:
        /*00c4*/ 	.word	0xffffffff


	//   ....[1]....
        /*00c8*/ 	.word	0xffffffff


	//   ....[2]....
        /*00cc*/ 	.word	0xffffffff


	//   ....[3]....
        /*00d0*/ 	.word	0xffffffff


	//----- nvinfo : EIATTR_COOP_GROUP_INSTR_OFFSETS
	.align		4
.L_40:
        /*00d4*/ 	.byte	0x04, 0x28
        /*00d6*/ 	.short	(.L_42 - .L_41)


	//   ....[0]....
.L_41:
        /*00d8*/ 	.word	0x00001530


	//   ....[1]....
        /*00dc*/ 	.word	0x000017f0


	//   ....[2]....
        /*00e0*/ 	.word	0x000038c0


	//   ....[3]....
        /*00e4*/ 	.word	0x00003b20


	//----- nvinfo : EIATTR_VRC_CTA_INIT_COUNT
	.align		4
.L_42:
        /*00e8*/ 	.byte	0x02, 0x4a
        /*00ea*/ 	.byte	0x80
	.zero		1


	//----- nvinfo : EIATTR_MBARRIER_INSTR_OFFSETS
	.align		4
        /*00ec*/ 	.byte	0x04, 0x39
        /*00ee*/ 	.short	(.L_44 - .L_43)


	//   ....[0]....
.L_43:
        /*00f0*/ 	.word	0x00000260
        /*00f4*/ 	.word	0x000000ff
        /*00f8*/ 	.word	0x00000000
        /*00fc*/ 	.short	0x0100
        /*00fe*/ 	.byte	0x05
	.zero		1


	//   ....[1]....
        /*0100*/ 	.word	0x00000270
        /*0104*/ 	.word	0x000000ff
        /*0108*/ 	.word	0x00000008
        /*010c*/ 	.short	0x0100
        /*010e*/ 	.byte	0x05
	.zero		1


	//   ....[2]....
        /*0110*/ 	.word	0x00000280
        /*0114*/ 	.word	0x000000ff
        /*0118*/ 	.word	0x00000010
        /*011c*/ 	.short	0x0100
        /*011e*/ 	.byte	0x05
	.zero		1


	//   ....[3]....
        /*0120*/ 	.word	0x00000290
        /*0124*/ 	.word	0x000000ff
        /*0128*/ 	.word	0x00000018
        /*012c*/ 	.short	0x0100
        /*012e*/ 	.byte	0x05
	.zero		1


	//   ....[4]....
        /*0130*/ 	.word	0x000002a0
        /*0134*/ 	.word	0x000000ff
        /*0138*/ 	.word	0x00000020
        /*013c*/ 	.short	0x0100
        /*013e*/ 	.byte	0x05
	.zero		1


	//   ....[5]....
        /*0140*/ 	.word	0x000002b0
        /*0144*/ 	.word	0x000000ff
        /*0148*/ 	.word	0x00000028
        /*014c*/ 	.short	0x0100
        /*014e*/ 	.byte	0x05
	.zero		1


	//   ....[6]....
        /*0150*/ 	.word	0x000003f0
        /*0154*/ 	.word	0x000000ff
        /*0158*/ 	.word	0x00000030
        /*015c*/ 	.short	0x0100
        /*015e*/ 	.byte	0x06
	.zero		1


	//   ....[7]....
        /*0160*/ 	.word	0x00000400
        /*0164*/ 	.word	0x000000ff
        /*0168*/ 	.word	0x00000038
        /*016c*/ 	.short	0x0100
        /*016e*/ 	.byte	0x06
	.zero		1


	//   ....[8]....
        /*0170*/ 	.word	0x00000410
        /*0174*/ 	.word	0x000000ff
        /*0178*/ 	.word	0x00000040
        /*017c*/ 	.short	0x0100
        /*017e*/ 	.byte	0x06
	.zero		1


	//   ....[9]....
        /*0180*/ 	.word	0x00000420
        /*0184*/ 	.word	0x000000ff
        /*0188*/ 	.word	0x00000048
        /*018c*/ 	.short	0x0100
        /*018e*/ 	.byte	0x06
	.zero		1


	//   ....[10]....
        /*0190*/ 	.word	0x000007d0
        /*0194*/ 	.word	0x000000ff
        /*0198*/ 	.word	0x00000018
        /*019c*/ 	.short	0x010a
        /*019e*/ 	.byte	0x05
	.zero		1


	//   ....[11]....
        /*01a0*/ 	.word	0x000008e0
        /*01a4*/ 	.word	0x000000ff
        /*01a8*/ 	.word	0x00000018
        /*01ac*/ 	.short	0x010a
        /*01ae*/ 	.byte	0x09
	.zero		1


	//   ....[12]....
        /*01b0*/ 	.word	0x00000a00
        /*01b4*/ 	.word	0x000000ff
        /*01b8*/ 	.word	0x00000018
        /*01bc*/ 	.short	0x010a
        /*01be*/ 	.byte	0x1a
	.zero		1


	//   ....[13]....
        /*01c0*/ 	.word	0x00000cc0
        /*01c4*/ 	.word	0x000000ff
        /*01c8*/ 	.word	0x00000018
        /*01cc*/ 	.short	0x010a
        /*01ce*/ 	.byte	0x04
	.zero		1


	//   ....[14]....
        /*01d0*/ 	.word	0x00001010
        /*01d4*/ 	.word	0x000000ff
        /*01d8*/ 	.word	0x00000000
        /*01dc*/ 	.short	0x010a
        /*01de*/ 	.byte	0x06
	.zero		1


	//   ....[15]....
        /*01e0*/ 	.word	0x00001030
        /*01e4*/ 	.word	0x000000ff
        /*01e8*/ 	.word	0x00000040
        /*01ec*/ 	.short	0x010a
        /*01ee*/ 	.byte	0x07
	.zero		1


	//   ....[16]....
        /*01f0*/ 	.word	0x000011c0
        /*01f4*/ 	.word	0x000000ff
        /*01f8*/ 	.word	0x00000000
        /*01fc*/ 	.short	0x010a
        /*01fe*/ 	.byte	0x05
	.zero		1


	//   ....[17]....
        /*0200*/ 	.word	0x00001340
        /*0204*/ 	.word	0x000000ff
        /*0208*/ 	.word	0x00000000
        /*020c*/ 	.short	0x010a
        /*020e*/ 	.byte	0x06
	.zero		1


	//   ....[18]....
        /*0210*/ 	.word	0x000014d0
        /*0214*/ 	.word	0x000000ff
        /*0218*/ 	.word	0x00000040
        /*021c*/ 	.short	0x010a
        /*021e*/ 	.byte	0x04
	.zero		1


	//   ....[19]....
        /*0220*/ 	.word	0x00001d60
        /*0224*/ 	.word	0x000000ff
        /*0228*/ 	.word	0x00000030
        /*022c*/ 	.short	0x010a
        /*022e*/ 	.byte	0x0b
	.zero		1


	//   ....[20]....
        /*0230*/ 	.word	0x00003660
        /*0234*/ 	.word	0x000000ff
        /*0238*/ 	.word	0x00000040
        /*023c*/ 	.short	0x0101
        /*023e*/ 	.byte	0x0b
	.zero		1


	//   ....[21]....
        /*0240*/ 	.word	0x00003b80
        /*0244*/ 	.word	0x00000000
        /*0248*/ 	.word	0x00000018
        /*024c*/ 	.short	0x010a
        /*024e*/ 	.byte	0xff
	.zero		1


	//   ....[22]....
        /*0250*/ 	.word	0x00003c00
        /*0254*/ 	.word	0x00000000
        /*0258*/ 	.word	0x00000018
        /*025c*/ 	.short	0x010a
        /*025e*/ 	.byte	0xff
	.zero		1


	//   ....[23]....
        /*0260*/ 	.word	0x00003c80
        /*0264*/ 	.word	0x00000000
        /*0268*/ 	.word	0x00000040
        /*026c*/ 	.short	0x010a
        /*026e*/ 	.byte	0xff
	.zero		1


	//   ....[24]....
        /*0270*/ 	.word	0x00003d00
        /*0274*/ 	.word	0x00000000
        /*0278*/ 	.word	0x00000000
        /*027c*/ 	.short	0x010a
        /*027e*/ 	.byte	0xff
	.zero		1


	//   ....[25]....
        /*0280*/ 	.word	0x00003d70
        /*0284*/ 	.word	0x00000000
        /*0288*/ 	.word	0x00000040
        /*028c*/ 	.short	0x010a
        /*028e*/ 	.byte	0xff
	.zero		1


	//   ....[26]....
        /*0290*/ 	.word	0x00003de0
        /*0294*/ 	.word	0x00000004
        /*0298*/ 	.word	0x00000030
        /*029c*/ 	.short	0x010a
        /*029e*/ 	.byte	0xff
	.zero		1


	//----- nvinfo : EIATTR_NUM_MBARRIERS
	.align		4
.L_44:
        /*02a0*/ 	.byte	0x03, 0x38
        /*02a2*/ 	.short	0x000a


	//----- nvinfo : EIATTR_EXIT_INSTR_OFFSETS
	.align		4
        /*02a4*/ 	.byte	0x04, 0x1c
        /*02a6*/ 	.short	(.L_46 - .L_45)


	//   ....[0]....
.L_45:
        /*02a8*/ 	.word	0x00001500


	//   ....[1]....
        /*02ac*/ 	.word	0x00003b40


	//----- nvinfo : EIATTR_REQNTID
	.align		4
.L_46:
        /*02b0*/ 	.byte	0x04, 0x10
        /*02b2*/ 	.short	(.L_48 - .L_47)
.L_47:
        /*02b4*/ 	.word	0x000000c0
        /*02b8*/ 	.word	0x00000001
        /*02bc*/ 	.word	0x00000001


	//----- nvinfo : EIATTR_CRS_STACK_SIZE
	.align		4
.L_48:
        /*02c0*/ 	.byte	0x04, 0x1e
        /*02c2*/ 	.short	(.L_50 - .L_49)
.L_49:
        /*02c4*/ 	.word	0x00000000


	//----- nvinfo : EIATTR_CBANK_PARAM_SIZE
	.align		4
.L_50:
        /*02c8*/ 	.byte	0x03, 0x19
        /*02ca*/ 	.short	0x0268


	//----- nvinfo : EIATTR_PARAM_CBANK
	.align		4
        /*02cc*/ 	.byte	0x04, 0x0a
        /*02ce*/ 	.short	(.L_52 - .L_51)
	.align		4
.L_51:
        /*02d0*/ 	.word	index@(.nv.constant0.kernel_cutlass_kernel_cudnngemm_swigludense_gemm_persistent_swigluPersistentDenseGemmKernel_object_at__TiledMMA_ThrLayoutVMNK11110000_PermutationMNK____MMAAtom_ThrID10_ShapeMNK12825616_TV_0)
        /*02d4*/ 	.short	0x0380
        /*02d6*/ 	.short	0x0268


	//----- nvinfo : EIATTR_SW_WAR
	.align		4
.L_52:
        /*02d8*/ 	.byte	0x04, 0x36
        /*02da*/ 	.short	(.L_54 - .L_53)
.L_53:
        /*02dc*/ 	.word	0x00000008
.L_54:


//--------------------- .nv.compat                --------------------------
	.section	.nv.compat,"",@"SHT_CUDA_COMPAT_INFO"
	.align	4
        /*0000*/ 	.byte	0x02, 0x02, 0x02, 0x00, 0x02, 0x05, 0x05, 0x00, 0x02, 0x03, 0x01, 0x00, 0x02, 0x06, 0x01, 0x00


//--------------------- .nv.callgraph             --------------------------
	.section	.nv.callgraph,"",@"SHT_CUDA_CALLGRAPH"
	.align	4
	.sectionentsize	8
	.align		4
        /*0000*/ 	.word	0x00000000
	.align		4
        /*0004*/ 	.word	0xffffffff
	.align		4
        /*0008*/ 	.word	0x00000000
	.align		4
        /*000c*/ 	.word	0xfffffffe
	.align		4
        /*0010*/ 	.word	0x00000000
	.align		4
        /*0014*/ 	.word	0xfffffffd
	.align		4
        /*0018*/ 	.word	0x00000000
	.align		4
        /*001c*/ 	.word	0xfffffffc


//--------------------- .text.kernel_cutlass_kernel_cudnngemm_swigludense_gemm_persistent_swigluPersistentDenseGemmKernel_object_at__TiledMMA_ThrLayoutVMNK11110000_PermutationMNK____MMAAtom_ThrID10_ShapeMNK12825616_TV_0 --------------------------
	.section	.text.kernel_cutlass_kernel_cudnngemm_swigludense_gemm_persistent_swigluPersistentDenseGemmKernel_object_at__TiledMMA_ThrLayoutVMNK11110000_PermutationMNK____MMAAtom_ThrID10_ShapeMNK12825616_TV_0,"ax",@progbits
	.align	128
        .global         kernel_cutlass_kernel_cudnngemm_swigludense_gemm_persistent_swigluPersistentDenseGemmKernel_object_at__TiledMMA_ThrLayoutVMNK11110000_PermutationMNK____MMAAtom_ThrID10_ShapeMNK12825616_TV_0
        .type           kernel_cutlass_kernel_cudnngemm_swigludense_gemm_persistent_swigluPersistentDenseGemmKernel_object_at__TiledMMA_ThrLayoutVMNK11110000_PermutationMNK____MMAAtom_ThrID10_ShapeMNK12825616_TV_0,@function
        .size           kernel_cutlass_kernel_cudnngemm_swigludense_gemm_persistent_swigluPersistentDenseGemmKernel_object_at__TiledMMA_ThrLayoutVMNK11110000_PermutationMNK____MMAAtom_ThrID10_ShapeMNK12825616_TV_0,(.L_x_45 - kernel_cutlass_kernel_cudnngemm_swigludense_gemm_persistent_swigluPersistentDenseGemmKernel_object_at__TiledMMA_ThrLayoutVMNK11110000_PermutationMNK____MMAAtom_ThrID10_ShapeMNK12825616_TV_0)
        .other          kernel_cutlass_kernel_cudnngemm_swigludense_gemm_persistent_swigluPersistentDenseGemmKernel_object_at__TiledMMA_ThrLayoutVMNK11110000_PermutationMNK____MMAAtom_ThrID10_ShapeMNK12825616_TV_0,@"STO_CUDA_ENTRY STV_DEFAULT"
kernel_cutlass_kernel_cudnngemm_swigludense_gemm_persistent_swigluPersistentDenseGemmKernel_object_at__TiledMMA_ThrLayoutVMNK11110000_PermutationMNK____MMAAtom_ThrID10_ShapeMNK12825616_TV_0:
.text.kernel_cutlass_kernel_cudnngemm_swigludense_gemm_persistent_swigluPersistentDenseGemmKernel_object_at__TiledMMA_ThrLayoutVMNK11110000_PermutationMNK____MMAAtom_ThrID10_ShapeMNK12825616_TV_0:
[----:B------:R-:W1:Y:S01]  /*0000*/  LDC R1, c[0x0][0x37c] ;  /* 0x0000df00ff017b82 */ /* 0x000e620000000800 */
[----:B------:R-:W2:Y:S01]  /*0010*/  S2R R3, SR_TID.X ;  /* 0x0000000000037919 */ /* 0x000ea20000002100 */
[----:B------:R-:W3:Y:S01]  /*0020*/  LDCU.U8 UR5, c[0x0][0x382] ;  /* 0x00007040ff0577ac */ /* 0x000ee20008000000 */
[----:B------:R-:W4:Y:S01]  /*0030*/  LDCU.U8 UR4, c[0x0][0x381] ;  /* 0x00007020ff0477ac */ /* 0x000f220008000000 */
[----:B---3--:R-:W-:Y:S02]  /*0040*/  ULOP3.LUT UR5, UR5, 0x1, URZ, 0xc0, !UPT ;  /* 0x0000000105057892 */ /* 0x008fe4000f8ec0ff */
[----:B----4-:R-:W-:Y:S02]  /*0050*/  ULOP3.LUT UR4, UR4, 0x1, URZ, 0xc0, !UPT ;  /* 0x0000000104047892 */ /* 0x010fe4000f8ec0ff */
[----:B------:R-:W-:Y:S02]  /*0060*/  UISETP.NE.U32.AND UP5, UPT, UR5, 0x1, UPT ;  /* 0x000000010500788c */ /* 0x000fe4000bfa5070 */
[----:B------:R-:W-:Y:S01]  /*0070*/  UISETP.NE.U32.AND UP4, UPT, UR4, 0x1, UPT ;  /* 0x000000010400788c */ /* 0x000fe2000bf85070 */
[----:B--2---:R-:W-:-:S04]  /*0080*/  SHF.R.U32.HI R5, RZ, 0x5, R3 ;  /* 0x00000005ff057819 */ /* 0x004fc80000011603 */
[----:B------:R-:W-:-:S13]  /*0090*/  ISETP.NE.AND P1, PT, R5, 0x5, PT ;  /* 0x000000050500780c */ /* 0x000fda0003f25270 */
[----:B-1----:R-:W-:Y:S05]  /*00a0*/  @P1 BRA `(.L_x_0) ;  /* 0x00000000003c1947 */ /* 0x002fea0003800000 */
[----:B------:R-:W1:Y:S02]  /*00b0*/  LDCU.64 UR4, c[0x0][0x348] ;  /* 0x00006900ff0477ac */ /* 0x000e640008000a00 */
[----:B-1----:R-:W-:Y:S02]  /*00c0*/  UIADD3 UR10, UP3, UPT, UR4, 0x40, URZ ;  /* 0x00000040040a7890 */ /* 0x002fe4000ff7e0ff */
[----:B------:R-:W-:Y:S02]  /*00d0*/  UIADD3 UR8, UP2, UPT, UR4, 0xc0, URZ ;  /* 0x000000c004087890 */ /* 0x000fe4000ff5e0ff */
[----:B------:R-:W-:Y:S02]  /*00e0*/  UIADD3 UR6, UP1, UPT, UR4, 0x140, URZ ;  /* 0x0000014004067890 */ /* 0x000fe4000ff3e0ff */
[----:B------:R-:W-:Y:S02]  /*00f0*/  UIADD3 UR4, UP0, UPT, UR4, 0x1c0, URZ ;  /* 0x000001c004047890 */ /* 0x000fe4000ff1e0ff */
[----:B------:R-:W-:-:S02]  /*0100*/  UIADD3.X UR11, UPT, UPT, URZ, UR5, URZ, UP3, !UPT ;  /* 0x00000005ff0b7290 */ /* 0x000fc40009ffe4ff */
[----:B------:R-:W-:Y:S02]  /*0110*/  UIADD3.X UR9, UPT, UPT, URZ, UR5, URZ, UP2, !UPT ;  /* 0x00000005ff097290 */ /* 0x000fe400097fe4ff */
[----:B------:R-:W-:Y:S02]  /*0120*/  UIADD3.X UR7, UPT, UPT, URZ, UR5, URZ, UP1, !UPT ;  /* 0x00000005ff077290 */ /* 0x000fe40008ffe4ff */
[----:B------:R-:W-:Y:S02]  /*0130*/  UIADD3.X UR5, UPT, UPT, URZ, UR5, URZ, UP0, !UPT ;  /* 0x00000005ff057290 */ /* 0x000fe400087fe4ff */
[----:B------:R-:W-:Y:S01]  /*0140*/  UPLOP3.LUT UP2, UPT, UPT, UPT, UPT, 0x40, 0x4 ;  /* 0x000000000004789c */ /* 0x000fe20003f4e870 */
[----:B------:R1:W-:Y:S02]  /*0150*/  UTMACCTL.PF [UR10] ;  /* 0x000000000a0079b9 */ /* 0x0003e40008040000 */
[----:B------:R1:W-:Y:S02]  /*0160*/  UTMACCTL.PF [UR8] ;  /* 0x00000000080079b9 */ /* 0x0003e40008040000 */
[----:B------:R1:W-:Y:S02]  /*0170*/  UTMACCTL.PF [UR6] ;  /* 0x00000000060079b9 */ /* 0x0003e40008040000 */
[----:B------:R1:W-:Y:S02]  /*0180*/  UTMACCTL.PF [UR4] ;  /* 0x00000000040079b9 */ /* 0x0003e40008040000 */
[----:B-1----:R-:W-:Y:S05]  /*0190*/  BRA `(.L_x_1) ;  /* 0x00000000004c7947 */ /* 0x002fea0003800000 */
.L_x_0:
[----:B------:R-:W-:Y:S01]  /*01a0*/  ISETP.NE.AND P0, PT, R5, RZ, PT ;  /* 0x000000ff0500720c */ /* 0x000fe20003f05270 */
[----:B------:R-:W-:-:S12]  /*01b0*/  UPLOP3.LUT UP2, UPT, UPT, UPT, UPT, 0x40, 0x4 ;  /* 0x000000000004789c */ /* 0x000fd80003f4e870 */
[----:B------:R-:W-:Y:S05]  /*01c0*/  @P0 BRA `(.L_x_1) ;  /* 0x0000000000400947 */ /* 0x000fea0003800000 */
[----:B------:R-:W1:Y:S01]  /*01d0*/  S2UR UR5, SR_CgaCtaId ;  /* 0x00000000000579c3 */ /* 0x000e620000008800 */
[----:B------:R-:W-:Y:S01]  /*01e0*/  UMOV UR6, 0x400 ;  /* 0x0000040000067882 */ /* 0x000fe20000000000 */
[----:B------:R-:W-:Y:S01]  /*01f0*/  UMOV UR4, 0x1 ;  /* 0x0000000100047882 */ /* 0x000fe20000000000 */
[----:B------:R-:W-:Y:S02]  /*0200*/  UPLOP3.LUT UP2, UPT, UPT, UPT, UPT, 0x80, 0x8 ;  /* 0x000000000008789c */ /* 0x000fe40003f4f070 */
[----:B-1----:R-:W-:Y:S02]  /*0210*/  ULEA UR5, UR5, UR6, 0x18 ;  /* 0x0000000605057291 */ /* 0x002fe4000f8ec0ff */
[----:B------:R-:W-:-:S04]  /*0220*/  UIADD3 UR6, UPT, UPT, -UR4, 0x100000, URZ ;  /* 0x0010000004067890 */ /* 0x000fc8000fffe1ff */
[----:B------:R-:W-:Y:S02]  /*0230*/  USHF.L.U32 UR7, UR6, 0xb, URZ ;  /* 0x0000000b06077899 */ /* 0x000fe400080006ff */
[----:B------:R-:W-:Y:S01]  /*0240*/  USHF.L.U32 UR6, UR6, 0x1, URZ ;  /* 0x0000000106067899 */ /* 0x000fe200080006ff */
[----:B------:R-:W1:Y:S11]  /*0250*/  FENCE.VIEW.ASYNC.S ;  /* 0x00000000000073c6 */ /* 0x000e760000000000 */
[----:B-1----:R1:W2:Y:S01]  /*0260*/  SYNCS.EXCH.64 URZ, [UR5], UR6 ;  /* 0x0000000605ff75b2 */ /* 0x0022a20008000100 */
[----:B------:R1:W3:Y:S01]  /*0270*/  SYNCS.EXCH.64 URZ, [UR5+0x8], UR6 ;  /* 0x0000080605ff75b2 */ /* 0x0002e20008000100 */
[----:B------:R1:W4:Y:S01]  /*0280*/  SYNCS.EXCH.64 URZ, [UR5+0x10], UR6 ;  /* 0x0000100605ff75b2 */ /* 0x0003220008000100 */
[----:B------:R1:W5:Y:S01]  /*0290*/  SYNCS.EXCH.64 URZ, [UR5+0x18], UR6 ;  /* 0x0000180605ff75b2 */ /* 0x0003620008000100 */
[----:B------:R1:W1:Y:S01]  /*02a0*/  SYNCS.EXCH.64 URZ, [UR5+0x20], UR6 ;  /* 0x0000200605ff75b2 */ /* 0x0002620008000100 */
[----:B------:R1:W1:Y:S01]  /*02b0*/  SYNCS.EXCH.64 URZ, [UR5+0x28], UR6 ;  /* 0x0000280605ff75b2 */ /* 0x0002620008000100 */
[----:B------:R-:W-:Y:S01]  /*02c0*/  NOP ;  /* 0x0000000000007918 */ /* 0x000fe20000000000 */
.L_x_1:
[----:B------:R-:W-:Y:S01]  /*02d0*/  NOP ;  /* 0x0000000000007918 */ /* 0x000fe20000000000 */
[----:B------:R-:W5:Y:S01]  /*02e0*/  LDCU.U8 UR20, c[0x0][0x5c8] ;  /* 0x0000b900ff1477ac */ /* 0x000f620008000000 */
[----:B------:R-:W4:Y:S01]  /*02f0*/  LDCU.U8 UR19, c[0x0][0x5c9] ;  /* 0x0000b920ff1377ac */ /* 0x000f220008000000 */
[----:B------:R-:W3:Y:S02]  /*0300*/  LDCU.U8 UR18, c[0x0][0x5d4] ;  /* 0x0000ba80ff1277ac */ /* 0x000ee40008000000 */
[----:B-12345:R-:W-:Y:S06]  /*0310*/  BAR.SYNC.DEFER_BLOCKING 0x0 ;  /* 0x0000000000007b1d */ /* 0x03efec0000010000 */
[----:B------:R-:W-:Y:S05]  /*0320*/  BRA.U !UP2, `(.L_x_2) ;  /* 0x000000010a447547 */ /* 0x000fea000b800000 */
[----:B------:R-:W1:Y:S01]  /*0330*/  S2UR UR6, SR_CgaCtaId ;  /* 0x00000000000679c3 */ /* 0x000e620000008800 */
[----:B------:R-:W-:Y:S01]  /*0340*/  UMOV UR7, 0x400 ;  /* 0x0000040000077882 */ /* 0x000fe20000000000 */
[----:B------:R-:W-:Y:S01]  /*0350*/  UMOV UR5, 0x1 ;  /* 0x0000000100057882 */ /* 0x000fe20000000000 */
[----:B------:R-:W-:Y:S01]  /*0360*/  UMOV UR4, 0x4 ;  /* 0x0000000400047882 */ /* 0x000fe20000000000 */
[----:B------:R-:W-:-:S04]  /*0370*/  UIADD3 UR8, UPT, UPT, -UR5, 0x100000, URZ ;  /* 0x0010000005087890 */ /* 0x000fc8000fffe1ff */
[----:B------:R-:W-:Y:S02]  /*0380*/  USHF.L.U32 UR9, UR8, 0xb, URZ ;  /* 0x0000000b08097899 */ /* 0x000fe400080006ff */
[----:B------:R-:W-:Y:S02]  /*0390*/  USHF.L.U32 UR8, UR8, 0x1, URZ ;  /* 0x0000000108087899 */ /* 0x000fe400080006ff */
[----:B------:R-:W-:-:S04]  /*03a0*/  UIADD3 UR4, UPT, UPT, -UR4, 0x100000, URZ ;  /* 0x0010000004047890 */ /* 0x000fc8000fffe1ff */
[----:B------:R-:W-:Y:S02]  /*03b0*/  USHF.L.U32 UR5, UR4, 0xb, URZ ;  /* 0x0000000b04057899 */ /* 0x000fe400080006ff */
[----:B------:R-:W-:Y:S02]  /*03c0*/  USHF.L.U32 UR4, UR4, 0x1, URZ ;  /* 0x0000000104047899 */ /* 0x000fe400080006ff */
[----:B-1----:R-:W-:Y:S01]  /*03d0*/  ULEA UR6, UR6, UR7, 0x18 ;  /* 0x0000000706067291 */ /* 0x002fe2000f8ec0ff */
[----:B------:R-:W1:Y:S11]  /*03e0*/  FENCE.VIEW.ASYNC.S ;  /* 0x00000000000073c6 */ /* 0x000e760000000000 */
[----:B-1----:R1:W2:Y:S01]  /*03f0*/  SYNCS.EXCH.64 URZ, [UR6+0x30], UR8 ;  /* 0x0000300806ff75b2 */ /* 0x0022a20008000100 */
[----:B------:R1:W3:Y:S01]  /*0400*/  SYNCS.EXCH.64 URZ, [UR6+0x38], UR8 ;  /* 0x0000380806ff75b2 */ /* 0x0002e20008000100 */
[----:B------:R1:W4:Y:S01]  /*0410*/  SYNCS.EXCH.64 URZ, [UR6+0x40], UR4 ;  /* 0x0000400406ff75b2 */ /* 0x0003220008000100 */
[----:B------:R1:W5:Y:S01]  /*0420*/  SYNCS.EXCH.64 URZ, [UR6+0x48], UR4 ;  /* 0x0000480406ff75b2 */ /* 0x0003620008000100 */
[----:B------:R-:W-:Y:S01]  /*0430*/  NOP ;  /* 0x0000000000007918 */ /* 0x000fe20000000000 */
.L_x_2:
[----:B------:R-:W-:Y:S01]  /*0440*/  NOP ;  /* 0x0000000000007918 */ /* 0x000fe20000000000 */
[----:B--2345:R-:W-:Y:S06]  /*0450*/  BAR.SYNC.DEFER_BLOCKING 0x0 ;  /* 0x0000000000007b1d */ /* 0x03cfec0000010000 */
[----:B------:R-:W2:Y:S01]  /*0460*/  LDCU.U8 UR17, c[0x0][0x5d5] ;  /* 0x0000baa0ff1177ac */ /* 0x000ea20008000000 */
[----:B------:R-:W3:Y:S01]  /*0470*/  LDCU.U8 UR16, c[0x0][0x5e0] ;  /* 0x0000bc00ff1077ac */ /* 0x000ee20008000000 */
[----:B------:R-:W4:Y:S01]  /*0480*/  LDCU.U8 UR15, c[0x0][0x5e1] ;  /* 0x0000bc20ff0f77ac */ /* 0x000f220008000000 */
[----:B------:R-:W-:Y:S01]  /*0490*/  NOP ;  /* 0x0000000000007918 */ /* 0x000fe20000000000 */
[----:B------:R-:W-:Y:S06]  /*04a0*/  BAR.SYNC.DEFER_BLOCKING 0x0, 0xc0 ;  /* 0x0003000000007b1d */ /* 0x000fec0000010000 */
[----:B------:R-:W-:Y:S05]  /*04b0*/  @P1 BRA `(.L_x_3) ;  /* 0x0000000800141947 */ /* 0x000fea0003800000 */
[----:B------:R-:W5:Y:S01]  /*04c0*/  S2UR UR22, SR_CTAID.Z ;  /* 0x00000000001679c3 */ /* 0x000f620000002700 */
[----:B------:R-:W-:Y:S01]  /*04d0*/  UMOV UR21, 0x1 ;  /* 0x0000000100157882 */ /* 0x000fe20000000000 */
[----:B------:R-:W-:Y:S01]  /*04e0*/  UMOV UR14, URZ ;  /* 0x000000ff000e7c82 */ /* 0x000fe20008000000 */
[----:B-----5:R-:W-:-:S09]  /*04f0*/  UISETP.GT.U32.AND UP0, UPT, UR22, 0x1ff, UPT ;  /* 0x000001ff1600788c */ /* 0x020fd2000bf04070 */
[----:B------:R-:W-:Y:S05]  /*0500*/  BRA.U UP0, `(.L_x_4) ;  /* 0x0000000500b47547 */ /* 0x000fea000b800000 */
[----:B-1----:R-:W1:Y:S01]  /*0510*/  LDCU.64 UR4, c[0x0][0x5c0] ;  /* 0x0000b800ff0477ac */ /* 0x002e620008000a00 */
[----:B------:R-:W5:Y:S01]  /*0520*/  LDCU UR9, c[0x0][0x374] ;  /* 0x00006e80ff0977ac */ /* 0x000f620008000800 */
[----:B------:R-:W5:Y:S01]  /*0530*/  LDCU UR8, c[0x0][0x370] ;  /* 0x00006e00ff0877ac */ /* 0x000f620008000800 */
[----:B------:R-:W4:Y:S01]  /*0540*/  LDCU.64 UR24, c[0x0][0x348] ;  /* 0x00006900ff1877ac */ /* 0x000f220008000a00 */
[----:B------:R-:W-:Y:S01]  /*0550*/  UMOV UR14, URZ ;  /* 0x000000ff000e7c82 */ /* 0x000fe20008000000 */
[----:B------:R-:W-:Y:S01]  /*0560*/  UMOV UR21, 0x1 ;  /* 0x0000000100157882 */ /* 0x000fe20000000000 */
[----:B-1----:R-:W-:-:S04]  /*0570*/  UIMAD.WIDE.U32 UR6, UR22, UR5, URZ ;  /* 0x00000005160672a5 */ /* 0x002fc8000f8e00ff */
[----:B------:R-:W-:-:S04]  /*0580*/  UIADD3 UR5, UPT, UPT, UR22, -UR7, URZ ;  /* 0x8000000716057290 */ /* 0x000fc8000fffe0ff */
[----:B------:R-:W-:Y:S02]  /*0590*/  USHF.R.U32.HI UR5, URZ, UR20, UR5 ;  /* 0x00000014ff057299 */ /* 0x000fe40008011605 */
[----:B-----5:R-:W-:Y:S01]  /*05a0*/  UIMAD UR8, UR9, UR8, URZ ;  /* 0x00000008090872a4 */ /* 0x020fe2000f8e02ff */
[----:B------:R-:W1:Y:S01]  /*05b0*/  LDCU UR6, c[0x0][0x5d0] ;  /* 0x0000ba00ff0677ac */ /* 0x000e620008000800 */
[----:B------:R-:W-:-:S04]  /*05c0*/  UIADD3 UR5, UPT, UPT, UR7, UR5, URZ ;  /* 0x0000000507057290 */ /* 0x000fc8000fffe0ff */
[----:B------:R-:W-:-:S04]  /*05d0*/  USHF.R.U32.HI UR11, URZ, UR19, UR5 ;  /* 0x00000013ff0b7299 */ /* 0x000fc80008011605 */
[----:B------:R-:W-:-:S04]  /*05e0*/  UIADD3 UR11, UPT, UPT, -UR11, URZ, URZ ;  /* 0x000000ff0b0b7290 */ /* 0x000fc8000fffe1ff */
[----:B------:R-:W-:Y:S01]  /*05f0*/  UIMAD UR11, UR11, UR4, UR22 ;  /* 0x000000040b0b72a4 */ /* 0x000fe2000f8e0216 */
[----:B------:R-:W5:Y:S03]  /*0600*/  LDCU.64 UR4, c[0x0][0x5d8] ;  /* 0x0000bb00ff0477ac */ /* 0x000f660008000a00 */
[----:B-1----:R-:W-:-:S04]  /*0610*/  UIMAD.WIDE.U32 UR6, UR11, UR6, URZ ;  /* 0x000000060b0672a5 */ /* 0x002fc8000f8e00ff */
[----:B------:R-:W-:-:S04]  /*0620*/  UIADD3 UR6, UPT, UPT, UR11, -UR7, URZ ;  /* 0x800000070b067290 */ /* 0x000fc8000fffe0ff */
[----:B------:R-:W-:-:S04]  /*0630*/  USHF.R.U32.HI UR6, URZ, UR18, UR6 ;  /* 0x00000012ff067299 */ /* 0x000fc80008011606 */
[----:B------:R-:W-:-:S04]  /*0640*/  UIADD3 UR6, UPT, UPT, UR7, UR6, URZ ;  /* 0x0000000607067290 */ /* 0x000fc8000fffe0ff */
[----:B--2---:R-:W-:-:S04]  /*0650*/  USHF.R.U32.HI UR6, URZ, UR17, UR6 ;  /* 0x00000011ff067299 */ /* 0x004fc80008011606 */
[----:B-----5:R-:W-:-:S07]  /*0660*/  UIMAD.WIDE.U32 UR12, UR6, UR5, URZ ;  /* 0x00000005060c72a5 */ /* 0x020fce000f8e00ff */
[----:B------:R-:W-:Y:S02]  /*0670*/  UMOV UR5, UR13 ;  /* 0x0000000d00057c82 */ /* 0x000fe40008000000 */
[----:B------:R-:W-:Y:S02]  /*0680*/  UIADD3 UR7, UPT, UPT, UR6, -UR5, URZ ;  /* 0x8000000506077290 */ /* 0x000fe4000fffe0ff */
[----:B------:R-:W1:Y:S01]  /*0690*/  S2UR UR12, SR_CgaCtaId ;  /* 0x00000000000c79c3 */ /* 0x000e620000008800 */
[----:B------:R-:W2:Y:S01]  /*06a0*/  LDCU UR13, c[0x0][0x378] ;  /* 0x00006f00ff0d77ac */ /* 0x000ea20008000800 */
[----:B---3--:R-:W-:-:S04]  /*06b0*/  USHF.R.U32.HI UR7, URZ, UR16, UR7 ;  /* 0x00000010ff077299 */ /* 0x008fc80008011607 */
[----:B------:R-:W-:Y:S01]  /*06c0*/  UIADD3 UR7, UPT, UPT, UR5, UR7, URZ ;  /* 0x0000000705077290 */ /* 0x000fe2000fffe0ff */
[----:B------:R-:W3:Y:S03]  /*06d0*/  LDCU UR5, c[0x0][0x5cc] ;  /* 0x0000b980ff0577ac */ /* 0x000ee60008000800 */
[----:B----4-:R-:W-:-:S04]  /*06e0*/  USHF.R.U32.HI UR7, URZ, UR15, UR7 ;  /* 0x0000000fff077299 */ /* 0x010fc80008011607 */
[----:B------:R-:W-:Y:S02]  /*06f0*/  UIADD3 UR7, UPT, UPT, -UR7, URZ, URZ ;  /* 0x000000ff07077290 */ /* 0x000fe4000fffe1ff */
[----:B--2---:R-:W-:Y:S02]  /*0700*/  UIMAD UR13, UR8, UR13, URZ ;  /* 0x0000000d080d72a4 */ /* 0x004fe4000f8e02ff */
[----:B------:R-:W-:Y:S02]  /*0710*/  UIMAD UR7, UR7, UR4, UR6 ;  /* 0x00000004070772a4 */ /* 0x000fe4000f8e0206 */
[----:B------:R-:W-:Y:S01]  /*0720*/  UIADD3 UR6, UPT, UPT, -UR6, URZ, URZ ;  /* 0x000000ff06067290 */ /* 0x000fe2000fffe1ff */
[----:B------:R-:W-:Y:S02]  /*0730*/  UMOV UR4, 0x400 ;  /* 0x0000040000047882 */ /* 0x000fe40000000000 */
[----:B-1----:R-:W-:Y:S02]  /*0740*/  ULEA UR12, UR12, UR4, 0x18 ;  /* 0x000000040c0c7291 */ /* 0x002fe4000f8ec0ff */
[----:B---3--:R-:W-:-:S12]  /*0750*/  UIMAD UR11, UR6, UR5, UR11 ;  /* 0x00000005060b72a4 */ /* 0x008fd8000f8e020b */
.L_x_8:
[----:B------:R-:W-:Y:S01]  /*0760*/  USHF.L.U32 UR4, UR21, 0x1f, URZ ;  /* 0x0000001f15047899 */ /* 0x000fe200080006ff */
[----:B------:R-:W-:Y:S01]  /*0770*/  HFMA2 R2, -RZ, RZ, 0, -2 ;  /* 0x0000c000ff027431 */ /* 0x000fe200000001ff */
[----:B------:R-:W-:Y:S02]  /*0780*/  ULEA UR5, UR14, UR12, 0x3 ;  /* 0x0000000c0e057291 */ /* 0x000fe4000f8e18ff */
[----:B------:R-:W-:Y:S02]  /*0790*/  UIADD3 UR30, UP1, UPT, UR24, 0x40, URZ ;  /* 0x00000040181e7890 */ /* 0x000fe4000ff3e0ff */
[----:B------:R-:W-:Y:S01]  /*07a0*/  MOV R0, UR4 ;  /* 0x0000000400007c02 */ /* 0x000fe20008000f00 */
[----:B------:R-:W-:Y:S02]  /*07b0*/  UIADD3 UR28, UP0, UPT, UR24, 0xc0, URZ ;  /* 0x000000c0181c7890 */ /* 0x000fe4000ff1e0ff */
[----:B------:R-:W-:Y:S02]  /*07c0*/  USHF.L.U32 UR11, UR11, 0x7, URZ ;  /* 0x000000070b0b7899 */ /* 0x000fe400080006ff */
[----:B----4-:R1:W2:Y:S01]  /*07d0*/  SYNCS.PHASECHK.TRANS64.TRYWAIT P2, [UR5+0x18], R0 ;  /* 0x00001800ff0075a7 */ /* 0x0102a20008041105 */
[----:B------:R-:W-:-:S02]  /*07e0*/  USHF.L.U32 UR7, UR7, 0x8, URZ ;  /* 0x0000000807077899 */ /* 0x000fc400080006ff */
[----:B------:R-:W-:Y:S02]  /*07f0*/  UIADD3.X UR31, UPT, UPT, URZ, UR25, URZ, UP1, !UPT ;  /* 0x00000019ff1f7290 */ /* 0x000fe40008ffe4ff */
[----:B------:R-:W-:Y:S01]  /*0800*/  UIADD3.X UR29, UPT, UPT, URZ, UR25, URZ, UP0, !UPT ;  /* 0x00000019ff1d7290 */ /* 0x000fe200087fe4ff */
[----:B------:R-:W-:-:S11]  /*0810*/  UMOV UR27, URZ ;  /* 0x000000ff001b7c82 */ /* 0x000fd60008000000 */
.L_x_7:
[----:B---3--:R-:W-:Y:S02]  /*0820*/  UIADD3 UR5, UPT, UPT, UR14, 0x1, URZ ;  /* 0x000000010e057890 */ /* 0x008fe4000fffe0ff */
[----:B------:R-:W-:Y:S02]  /*0830*/  ULEA UR8, UR14, UR12, 0xe ;  /* 0x0000000c0e087291 */ /* 0x000fe4000f8e70ff */
[----:B------:R-:W-:Y:S02]  /*0840*/  UISETP.NE.AND UP1, UPT, UR5, 0x3, UPT ;  /* 0x000000030500788c */ /* 0x000fe4000bf25270 */
[----:B------:R-:W-:Y:S02]  /*0850*/  ULEA UR6, UR14, UR12, 0xf ;  /* 0x0000000c0e067291 */ /* 0x000fe4000f8e78ff */
[----:B------:R-:W-:Y:S02]  /*0860*/  USHF.L.U32 UR10, UR27, 0x6, URZ ;  /* 0x000000061b0a7899 */ /* 0x000fe400080006ff */
[----:B------:R-:W-:-:S02]  /*0870*/  UIADD3 UR8, UPT, UPT, UR8, 0xc400, URZ ;  /* 0x0000c40008087890 */ /* 0x000fc4000fffe0ff */
[----:B------:R-:W-:Y:S02]  /*0880*/  USEL UR4, URZ, 0x1, UP1 ;  /* 0x00000001ff047887 */ /* 0x000fe40008800000 */
[----:B------:R-:W-:Y:S02]  /*0890*/  UISETP.GT.U32.AND UP0, UPT, UR27, 0x3e, UPT ;  /* 0x0000003e1b00788c */ /* 0x000fe4000bf04070 */
[----:B------:R-:W-:Y:S01]  /*08a0*/  ULEA UR9, UR14, UR12, 0x3 ;  /* 0x0000000c0e097291 */ /* 0x000fe2000f8e18ff */
[----:B--2-4-:R-:W-:Y:S11]  /*08b0*/  @P2 BRA `(.L_x_5) ;  /* 0x0000000000102947 */ /* 0x014ff60003800000 */
[----:B------:R-:W-:-:S06]  /*08c0*/  USHF.L.U32 UR14, UR21, 0x1f, URZ ;  /* 0x0000001f150e7899 */ /* 0x000fcc00080006ff */
[----:B-1----:R-:W-:-:S04]  /*08d0*/  MOV R0, UR14 ;  /* 0x0000000e00007c02 */ /* 0x002fc80008000f00 */
[----:B------:R-:W1:Y:S02]  /*08e0*/  SYNCS.PHASECHK.TRANS64.TRYWAIT P0, [UR9+0x18], R0 ;  /* 0x00001800ff0075a7 */ /* 0x000e640008001109 */
[----:B-1----:R-:W-:Y:S05]  /*08f0*/  @!P0 BRA `(.L_x_6) ;  /* 0x0000003000948947 */ /* 0x002fea0003800000 */
.L_x_5:
[----:B------:R-:W-:Y:S02]  /*0900*/  ELECT P1, URZ, PT ;  /* 0x0000000000ff782f */ /* 0x000fe40003820000 */
[----:B------:R-:W-:Y:S01]  /*0910*/  PLOP3.LUT P0, PT, PT, PT, UP0, 0x80, 0x8 ;  /* 0x000000000008781c */ /* 0x000fe20003f0f008 */
[----:B------:R-:W-:Y:S01]  /*0920*/  ULOP3.LUT UR21, UR21, UR4, URZ, 0x3c, !UPT ;  /* 0x0000000415157292 */ /* 0x000fe2000f8e3cff */
[----:B------:R-:W-:Y:S01]  /*0930*/  PLOP3.LUT P2, PT, PT, PT, PT, 0x80, 0x8 ;  /* 0x000000000008781c */ /* 0x000fe20003f4f070 */
[----:B------:R-:W-:Y:S02]  /*0940*/  USEL UR14, UR5, URZ, UP1 ;  /* 0x000000ff050e7287 */ /* 0x000fe40008800000 */
[----:B------:R-:W-:Y:S02]  /*0950*/  UIADD3 UR4, UPT, UPT, UR6, 0x18400, URZ ;  /* 0x0001840006047890 */ /* 0x000fe4000fffe0ff */
[----:B------:R-:W-:Y:S02]  /*0960*/  @!UP0 USHF.L.U32 UR23, UR21, 0x1f, URZ ;  /* 0x0000001f15178899 */ /* 0x000fe400080006ff */
[----:B------:R-:W-:Y:S01]  /*0970*/  @!UP0 ULEA UR26, UR14, UR12, 0x3 ;  /* 0x0000000c0e1a8291 */ /* 0x000fe2000f8e18ff */
[----:B------:R-:W-:Y:S01]  /*0980*/  UMOV UR5, UR9 ;  /* 0x0000000900057c82 */ /* 0x000fe20008000000 */
[----:B------:R-:W-:-:S02]  /*0990*/  UMOV UR6, UR10 ;  /* 0x0000000a00067c82 */ /* 0x000fc40008000000 */
[----:B-1----:R-:W-:Y:S01]  /*09a0*/  IMAD.U32 R0, RZ, RZ, UR23 ;  /* 0x00000017ff007e24 */ /* 0x002fe2000f8e00ff */
[----:B------:R3:W-:Y:S01]  /*09b0*/  @P1 SYNCS.ARRIVE.TRANS64 RZ, [UR9], R2 ;  /* 0x00000002ffff19a7 */ /* 0x0007e20008000009 */
[----:B------:R3:W-:Y:S01]  /*09c0*/  UTMALDG.2D [UR8], [UR30], desc[URZ] ;  /* 0x0000ff081e0075b4 */ /* 0x0007e20008009000 */
[----:B------:R-:W-:-:S04]  /*09d0*/  UIADD3 UR27, UPT, UPT, UR27, 0x1, URZ ;  /* 0x000000011b1b7890 */ /* 0x000fc8000fffe0ff */
[----:B------:R-:W-:Y:S01]  /*09e0*/  UISETP.NE.AND UP0, UPT, UR27, 0x40, UPT ;  /* 0x000000401b00788c */ /* 0x000fe2000bf05270 */
[----:B------:R3:W-:Y:S01]  /*09f0*/  UTMALDG.2D [UR4], [UR28], desc[URZ] ;  /* 0x0000ff041c0075b4 */ /* 0x0007e20008009000 */
[----:B------:R3:W4:Y:S07]  /*0a00*/  @!P0 SYNCS.PHASECHK.TRANS64.TRYWAIT P2, [UR26+0x18], R0 ;  /* 0x00001800ff0085a7 */ /* 0x00072e000804111a */
[----:B------:R-:W-:Y:S05]  /*0a10*/  BRA.U UP0, `(.L_x_7) ;  /* 0xfffffffd00807547 */ /* 0x000fea000b83ffff */
[----:B---3--:R-:W1:Y:S01]  /*0a20*/  LDCU.64 UR4, c[0x0][0x5c0] ;  /* 0x0000b800ff0477ac */ /* 0x008e620008000a00 */
[----:B------:R-:W-:-:S04]  /*0a30*/  UIADD3 UR22, UPT, UPT, UR13, UR22, URZ ;  /* 0x000000160d167290 */ /* 0x000fc8000fffe0ff */
[----:B------:R-:W-:Y:S02]  /*0a40*/  UISETP.GE.AND UP0, UPT, UR22, 0x200, UPT ;  /* 0x000002001600788c */ /* 0x000fe4000bf06270 */
[----:B-1----:R-:W-:Y:S01]  /*0a50*/  UIMAD.WIDE.U32 UR6, UR22, UR5, URZ ;  /* 0x00000005160672a5 */ /* 0x002fe2000f8e00ff */
[----:B------:R-:W1:Y:S03]  /*0a60*/  LDCU UR5, c[0x0][0x5d0] ;  /* 0x0000ba00ff0577ac */ /* 0x000e660008000800 */
[----:B------:R-:W-:-:S04]  /*0a70*/  UIADD3 UR6, UPT, UPT, UR22, -UR7, URZ ;  /* 0x8000000716067290 */ /* 0x000fc8000fffe0ff */
[----:B------:R-:W-:-:S04]  /*0a80*/  USHF.R.U32.HI UR6, URZ, UR20, UR6 ;  /* 0x00000014ff067299 */ /* 0x000fc80008011606 */
[----:B------:R-:W-:-:S04]  /*0a90*/  UIADD3 UR6, UPT, UPT, UR7, UR6, URZ ;  /* 0x0000000607067290 */ /* 0x000fc8000fffe0ff */
[----:B------:R-:W-:-:S04]  /*0aa0*/  USHF.R.U32.HI UR11, URZ, UR19, UR6 ;  /* 0x00000013ff0b7299 */ /* 0x000fc80008011606 */
[----:B------:R-:W-:-:S04]  /*0ab0*/  UIADD3 UR11, UPT, UPT, -UR11, URZ, URZ ;  /* 0x000000ff0b0b7290 */ /* 0x000fc8000fffe1ff */
[----:B------:R-:W-:-:S04]  /*0ac0*/  UIMAD UR11, UR4, UR11, UR22 ;  /* 0x0000000b040b72a4 */ /* 0x000fc8000f8e0216 */
[----:B-1----:R-:W-:Y:S01]  /*0ad0*/  UIMAD.WIDE.U32 UR6, UR11, UR5, URZ ;  /* 0x000000050b0672a5 */ /* 0x002fe2000f8e00ff */
[----:B------:R-:W1:Y:S03]  /*0ae0*/  LDCU.64 UR4, c[0x0][0x5d8] ;  /* 0x0000bb00ff0477ac */ /* 0x000e660008000a00 */
[----:B------:R-:W-:-:S04]  /*0af0*/  UIADD3 UR6, UPT, UPT, UR11, -UR7, URZ ;  /* 0x800000070b067290 */ /* 0x000fc8000fffe0ff */
[----:B------:R-:W-:-:S04]  /*0b00*/  USHF.R.U32.HI UR6, URZ, UR18, UR6 ;  /* 0x00000012ff067299 */ /* 0x000fc80008011606 */
[----:B------:R-:W-:-:S04]  /*0b10*/  UIADD3 UR7, UPT, UPT, UR7, UR6, URZ ;  /* 0x0000000607077290 */ /* 0x000fc8000fffe0ff */
[----:B------:R-:W-:-:S03]  /*0b20*/  USHF.R.U32.HI UR7, URZ, UR17, UR7 ;  /* 0x00000011ff077299 */ /* 0x000fc60008011607 */
[----:B------:R-:W2:Y:S01]  /*0b30*/  LDCU UR6, c[0x0][0x5cc] ;  /* 0x0000b980ff0677ac */ /* 0x000ea20008000800 */
[----:B-1----:R-:W-:Y:S02]  /*0b40*/  UIMAD.WIDE.U32 UR8, UR7, UR5, URZ ;  /* 0x00000005070872a5 */ /* 0x002fe4000f8e00ff */
[----:B------:R-:W-:Y:S02]  /*0b50*/  UIADD3 UR8, UPT, UPT, -UR7, URZ, URZ ;  /* 0x000000ff07087290 */ /* 0x000fe4000fffe1ff */
[----:B------:R-:W-:-:S04]  /*0b60*/  UIADD3 UR5, UPT, UPT, UR7, -UR9, URZ ;  /* 0x8000000907057290 */ /* 0x000fc8000fffe0ff */
[----:B------:R-:W-:-:S04]  /*0b70*/  USHF.R.U32.HI UR5, URZ, UR16, UR5 ;  /* 0x00000010ff057299 */ /* 0x000fc80008011605 */
[----:B------:R-:W-:Y:S02]  /*0b80*/  UIADD3 UR5, UPT, UPT, UR9, UR5, URZ ;  /* 0x0000000509057290 */ /* 0x000fe4000fffe0ff */
[----:B--2---:R-:W-:Y:S02]  /*0b90*/  UIMAD UR11, UR6, UR8, UR11 ;  /* 0x00000008060b72a4 */ /* 0x004fe4000f8e020b */
[----:B------:R-:W-:-:S04]  /*0ba0*/  USHF.R.U32.HI UR5, URZ, UR15, UR5 ;  /* 0x0000000fff057299 */ /* 0x000fc80008011605 */
[----:B------:R-:W-:-:S04]  /*0bb0*/  UIADD3 UR5, UPT, UPT, -UR5, URZ, URZ ;  /* 0x000000ff05057290 */ /* 0x000fc8000fffe1ff */
[----:B------:R-:W-:Y:S01]  /*0bc0*/  UIMAD UR7, UR4, UR5, UR7 ;  /* 0x00000005040772a4 */ /* 0x000fe2000f8e0207 */
[----:B------:R-:W-:Y:S11]  /*0bd0*/  BRA.U !UP0, `(.L_x_8) ;  /* 0xfffffff908e07547 */ /* 0x000ff6000b83ffff */
.L_x_4:
[----:B-1----:R-:W1:Y:S01]  /*0be0*/  S2UR UR4, SR_CgaCtaId ;  /* 0x00000000000479c3 */ /* 0x002e620000008800 */
[----:B------:R-:W-:Y:S02]  /*0bf0*/  UISETP.NE.AND UP0, UPT, UR14, 0x2, UPT ;  /* 0x000000020e00788c */ /* 0x000fe4000bf05270 */
[----:B------:R-:W-:Y:S01]  /*0c00*/  UIADD3 UR5, UPT, UPT, UR14, 0x2, URZ ;  /* 0x000000020e057890 */ /* 0x000fe2000fffe0ff */
[----:B------:R-:W-:-:S03]  /*0c10*/  UMOV UR6, 0x400 ;  /* 0x0000040000067882 */ /* 0x000fc60000000000 */
[----:B------:R-:W-:-:S04]  /*0c20*/  USEL UR5, UR5, 0x1, UP0 ;  /* 0x0000000105057887 */ /* 0x000fc80008000000 */
[----:B------:R-:W-:-:S04]  /*0c30*/  UISETP.NE.AND UP0, UPT, UR5, 0x3, UPT ;  /* 0x000000030500788c */ /* 0x000fc8000bf05270 */
[----:B------:R-:W-:Y:S02]  /*0c40*/  UISETP.EQ.XOR UP1, UPT, UR14, 0x2, !UP0 ;  /* 0x000000020e00788c */ /* 0x000fe4000c722a70 */
[----:B------:R-:W-:Y:S02]  /*0c50*/  USEL UR5, UR5, URZ, UP0 ;  /* 0x000000ff05057287 */ /* 0x000fe40008000000 */
[----:B------:R-:W-:-:S04]  /*0c60*/  USEL UR7, URZ, 0x1, !UP1 ;  /* 0x00000001ff077887 */ /* 0x000fc8000c800000 */
[----:B------:R-:W-:Y:S02]  /*0c70*/  ULOP3.LUT UR7, UR21, UR7, URZ, 0x3c, !UPT ;  /* 0x0000000715077292 */ /* 0x000fe4000f8e3cff */
[----:B-1----:R-:W-:Y:S02]  /*0c80*/  ULEA UR4, UR4, UR6, 0x18 ;  /* 0x0000000604047291 */ /* 0x002fe4000f8ec0ff */
[----:B------:R-:W-:Y:S02]  /*0c90*/  USHF.L.U32 UR7, UR7, 0x1f, URZ ;  /* 0x0000001f07077899 */ /* 0x000fe400080006ff */
[----:B------:R-:W-:-:S04]  /*0ca0*/  ULEA UR4, UR5, UR4, 0x3 ;  /* 0x0000000405047291 */ /* 0x000fc8000f8e18ff */
[----:B------:R-:W-:-:S05]  /*0cb0*/  MOV R0, UR7 ;  /* 0x0000000700007c02 */ /* 0x000fca0008000f00 */
[----:B------:R-:W1:Y:S02]  /*0cc0*/  SYNCS.PHASECHK.TRANS64.TRYWAIT P0, [UR4+0x18], R0 ;  /* 0x00001800ff0075a7 */ /* 0x000e640008001104 */
[----:B-1----:R-:W-:Y:S05]  /*0cd0*/  @!P0 BRA `(.L_x_9) ;  /* 0x0000002c00bc8947 */ /* 0x002fea0003800000 */
.L_x_35:
[----:B------:R-:W-:-:S13]  /*0ce0*/  ELECT P0, URZ, PT ;  /* 0x0000000000ff782f */ /* 0x000fda0003800000 */
[----:B-1----:R-:W-:-:S04]  /*0cf0*/  @P0 MOV R0, 0xc000 ;  /* 0x0000c00000000802 */ /* 0x002fc80000000f00 */
[----:B------:R5:W-:Y:S03]  /*0d00*/  @P0 SYNCS.ARRIVE.TRANS64 RZ, [UR4], R0 ;  /* 0x00000000ffff09a7 */ /* 0x000be60008000004 */
.L_x_3:
[----:B------:R-:W-:-:S13]  /*0d10*/  ISETP.NE.AND P0, PT, R5, 0x4, PT ;  /* 0x000000040500780c */ /* 0x000fda0003f05270 */
[----:B------:R-:W-:Y:S05]  /*0d20*/  @P0 BRA `(.L_x_10) ;  /* 0x0000000400f00947 */ /* 0x000fea0003800000 */
[----:B------:R-:W1:Y:S08]  /*0d30*/  S2UR UR13, SR_CTAID.Z ;  /* 0x00000000000d79c3 */ /* 0x000e700000002700 */
[----:B------:R-:W-:Y:S01]  /*0d40*/  BAR.SYNC.DEFER_BLOCKING 0x2, 0xa0 ;  /* 0x0082800000007b1d */ /* 0x000fe20000010000 */
[----:B------:R-:W-:-:S05]  /*0d50*/  HFMA2 R4, -RZ, RZ, 0, 5.9604644775390625e-08 ;  /* 0x00000001ff047431 */ /* 0x000fca00000001ff */
[----:B------:R-:W-:Y:S01]  /*0d60*/  UMOV UR7, 0x1 ;  /* 0x0000000100077882 */ /* 0x000fe20000000000 */
[----:B-1----:R-:W-:-:S09]  /*0d70*/  UISETP.GT.U32.AND UP0, UPT, UR13, 0x1ff, UPT ;  /* 0x000001ff0d00788c */ /* 0x002fd2000bf04070 */
[----:B------:R-:W-:Y:S05]  /*0d80*/  BRA.U UP0, `(.L_x_11) ;  /* 0x0000000500a07547 */ /* 0x000fea000b800000 */
[----:B------:R-:W1:Y:S01]  /*0d90*/  S2UR UR4, SR_CgaCtaId ;  /* 0x00000000000479c3 */ /* 0x000e620000008800 */
[----:B------:R-:W-:Y:S01]  /*0da0*/  UMOV UR5, 0x400 ;  /* 0x0000040000057882 */ /* 0x000fe20000000000 */
[----:B------:R-:W5:Y:S01]  /*0db0*/  LDCU UR6, c[0x0][0x374] ;  /* 0x00006e80ff0677ac */ /* 0x000f620008000800 */
[----:B------:R-:W-:Y:S01]  /*0dc0*/  MOV R4, 0x1 ;  /* 0x0000000100047802 */ /* 0x000fe20000000f00 */
[----:B------:R-:W-:Y:S01]  /*0dd0*/  UMOV UR40, 0x8402490 ;  /* 0x0840249000287882 */ /* 0x000fe20000000000 */
[----:B------:R-:W-:Y:S02]  /*0de0*/  USEL UR41, URZ, 0x4000, UP5 ;  /* 0x00004000ff297887 */ /* 0x000fe4000a800000 */
[----:B------:R-:W-:Y:S01]  /*0df0*/  USEL UR40, UR40, 0x8400490, !UP4 ;  /* 0x0840049028287887 */ /* 0x000fe2000e000000 */
[----:B------:R-:W-:Y:S01]  /*0e00*/  UMOV UR28, URZ ;  /* 0x000000ff001c7c82 */ /* 0x000fe20008000000 */
[----:B------:R-:W-:Y:S02]  /*0e10*/  UMOV UR27, URZ ;  /* 0x000000ff001b7c82 */ /* 0x000fe40008000000 */
[----:B------:R-:W-:Y:S01]  /*0e20*/  UIADD3 UR41, UPT, UPT, UR41, UR40, URZ ;  /* 0x0000002829297290 */ /* 0x000fe2000fffe0ff */
[----:B------:R-:W-:-:S02]  /*0e30*/  UMOV UR25, URZ ;  /* 0x000000ff00197c82 */ /* 0x000fc40008000000 */
[----:B------:R-:W-:Y:S01]  /*0e40*/  UMOV UR40, URZ ;  /* 0x000000ff00287c82 */ /* 0x000fe20008000000 */
[----:B------:R-:W-:Y:S01]  /*0e50*/  UMOV UR36, URZ ;  /* 0x000000ff00247c82 */ /* 0x000fe20008000000 */
[----:B------:R-:W-:Y:S01]  /*0e60*/  UMOV UR34, URZ ;  /* 0x000000ff00227c82 */ /* 0x000fe20008000000 */
[----:B------:R-:W-:Y:S01]  /*0e70*/  UMOV UR32, URZ ;  /* 0x000000ff00207c82 */ /* 0x000fe20008000000 */
[----:B------:R-:W-:Y:S01]  /*0e80*/  UMOV UR37, UR41 ;  /* 0x0000002900257c82 */ /* 0x000fe20008000000 */
[----:B------:R-:W-:Y:S01]  /*0e90*/  UMOV UR35, UR41 ;  /* 0x0000002900237c82 */ /* 0x000fe20008000000 */
[----:B------:R-:W-:Y:S01]  /*0ea0*/  UMOV UR33, UR41 ;  /* 0x0000002900217c82 */ /* 0x000fe20008000000 */
[----:B-1----:R-:W-:Y:S01]  /*0eb0*/  ULEA UR4, UR4, UR5, 0x18 ;  /* 0x0000000504047291 */ /* 0x002fe2000f8ec0ff */
[----:B------:R-:W5:Y:S01]  /*0ec0*/  LDCU UR5, c[0x0][0x370] ;  /* 0x00006e00ff0577ac */ /* 0x000f620008000800 */
[----:B------:R-:W1:Y:S07]  /*0ed0*/  LDCU UR29, c[0x0][0x378] ;  /* 0x00006f00ff1d77ac */ /* 0x000e6e0008000800 */
[----:B-----5:R-:W5:Y:S01]  /*0ee0*/  LDS R0, [UR4+0x58] ;  /* 0x00005804ff007984 */ /* 0x020f620008000800 */
[----:B------:R-:W-:-:S02]  /*0ef0*/  UIADD3 UR10, UPT, UPT, UR4, 0xc400, URZ ;  /* 0x0000c400040a7890 */ /* 0x000fc4000fffe0ff */
[----:B------:R-:W-:Y:S02]  /*0f00*/  UIADD3 UR11, UPT, UPT, UR4, 0x18400, URZ ;  /* 0x00018400040b7890 */ /* 0x000fe4000fffe0ff */
[----:B------:R-:W-:Y:S02]  /*0f10*/  USHF.R.U32.HI UR10, URZ, 0x4, UR10 ;  /* 0x00000004ff0a7899 */ /* 0x000fe4000801160a */
[----:B------:R-:W-:Y:S02]  /*0f20*/  USHF.R.U32.HI UR11, URZ, 0x4, UR11 ;  /* 0x00000004ff0b7899 */ /* 0x000fe4000801160b */
[----:B------:R-:W-:Y:S02]  /*0f30*/  ULOP3.LUT UR10, UR10, 0x3fc0, URZ, 0xc0, !UPT ;  /* 0x00003fc00a0a7892 */ /* 0x000fe4000f8ec0ff */
[----:B------:R-:W-:Y:S02]  /*0f40*/  UIMAD UR5, UR6, UR5, URZ ;  /* 0x00000005060572a4 */ /* 0x000fe4000f8e02ff */
[----:B------:R-:W-:-:S02]  /*0f50*/  ULOP3.LUT UR11, UR11, 0x3fc0, URZ, 0xc0, !UPT ;  /* 0x00003fc00b0b7892 */ /* 0x000fc4000f8ec0ff */
[----:B-1----:R-:W-:Y:S02]  /*0f60*/  UIMAD UR29, UR5, UR29, URZ ;  /* 0x0000001d051d72a4 */ /* 0x002fe4000f8e02ff */
[----:B------:R-:W-:Y:S02]  /*0f70*/  ULOP3.LUT UR10, UR10, 0x10000, URZ, 0xfc, !UPT ;  /* 0x000100000a0a7892 */ /* 0x000fe4000f8efcff */
[----:B------:R-:W-:Y:S01]  /*0f80*/  ULOP3.LUT UR11, UR11, 0x10000, URZ, 0xfc, !UPT ;  /* 0x000100000b0b7892 */ /* 0x000fe2000f8efcff */
[----:B-----5:R-:W-:-:S15]  /*0f90*/  R2UR UR30, R0 ;  /* 0x00000000001e72ca */ /* 0x020fde00000e0000 */
.L_x_16:
[----:B------:R-:W-:Y:S01]  /*0fa0*/  USHF.L.U32 UR5, UR27, 0x1f, URZ ;  /* 0x0000001f1b057899 */ /* 0x000fe200080006ff */
[----:B------:R-:W-:Y:S01]  /*0fb0*/  SHF.L.U32 R2, R4, 0x1f, RZ ;  /* 0x0000001f04027819 */ /* 0x000fe200000006ff */
[----:B------:R-:W-:Y:S02]  /*0fc0*/  ULEA UR6, UR25, UR4, 0x3 ;  /* 0x0000000419067291 */ /* 0x000fe4000f8e18ff */
[----:B-1----:R-:W-:Y:S02]  /*0fd0*/  ULEA UR7, UR28, UR4, 0x3 ;  /* 0x000000041c077291 */ /* 0x002fe4000f8e18ff */
[----:B----4-:R-:W-:Y:S01]  /*0fe0*/  MOV R0, UR5 ;  /* 0x0000000500007c02 */ /* 0x010fe20008000f00 */
[----:B------:R-:W-:Y:S02]  /*0ff0*/  ULEA UR9, UR28, UR30, 0x8 ;  /* 0x0000001e1c097291 */ /* 0x000fe4000f8e40ff */
[----:B------:R-:W-:Y:S02]  /*1000*/  UIADD3 UR13, UPT, UPT, UR29, UR13, URZ ;  /* 0x0000000d1d0d7290 */ /* 0x000fe4000fffe0ff */
[----:B-----5:R1:W5:Y:S01]  /*1010*/  SYNCS.PHASECHK.TRANS64.TRYWAIT P1, [UR6], R0 ;  /* 0x00000000ff0075a7 */ /* 0x0203620008021106 */
[----:B------:R-:W-:Y:S01]  /*1020*/  UPLOP3.LUT UP3, UPT, UPT, UPT, UPT, 0x40, 0x4 ;  /* 0x000000000004789c */ /* 0x000fe20003f6e870 */
[----:B------:R-:W4:Y:S02]  /*1030*/  SYNCS.PHASECHK.TRANS64.TRYWAIT P0, [UR7+0x40], R2 ;  /* 0x00004002ff0075a7 */ /* 0x000f240008001107 */
[----:B-1--45:R-:W-:Y:S08]  /*1040*/  @!P0 BRA `(.L_x_12) ;  /* 0x0000002c00008947 */ /* 0x032ff00003800000 */
.L_x_37:
[----:B------:R-:W-:-:S05]  /*1050*/  UMOV UR23, URZ ;  /* 0x000000ff00177c82 */ /* 0x000fca0008000000 */
.L_x_15:
[----:B------:R-:W-:Y:S02]  /*1060*/  UIADD3 UR12, UPT, UPT, UR25, 0x1, URZ ;  /* 0x00000001190c7890 */ /* 0x000fe4000fffe0ff */
[----:B------:R-:W-:Y:S02]  /*1070*/  UISETP.GT.U32.AND UP0, UPT, UR23, 0x3e, UPT ;  /* 0x0000003e1700788c */ /* 0x000fe4000bf04070 */
[----:B----4-:R-:W-:Y:S02]  /*1080*/  ULEA UR44, UR25, UR11, 0xb ;  /* 0x0000000b192c7291 */ /* 0x010fe4000f8e58ff */
[----:B------:R-:W-:Y:S02]  /*1090*/  ULEA UR42, UR25, UR10, 0xa ;  /* 0x0000000a192a7291 */ /* 0x000fe4000f8e50ff */
[----:B------:R-:W-:Y:S01]  /*10a0*/  ULEA UR5, UR25, UR4, 0x3 ;  /* 0x0000000419057291 */ /* 0x000fe2000f8e18ff */
[----:B------:R-:W-:Y:S01]  /*10b0*/  PLOP3.LUT P0, PT, PT, PT, UP0, 0x80, 0x8 ;  /* 0x000000000008781c */ /* 0x000fe20003f0f008 */
[----:B------:R-:W-:Y:S02]  /*10c0*/  UISETP.NE.AND UP1, UPT, UR12, 0x3, UPT ;  /* 0x000000030c00788c */ /* 0x000fe4000bf25270 */
[----:B------:R-:W-:Y:S02]  /*10d0*/  UIADD3 UR38, UPT, UPT, UR44, 0x2, URZ ;  /* 0x000000022c267890 */ /* 0x000fe4000fffe0ff */
[----:B------:R-:W-:Y:S02]  /*10e0*/  UIADD3 UR26, UPT, UPT, UR42, 0x2, URZ ;  /* 0x000000022a1a7890 */ /* 0x000fe4000fffe0ff */
[----:B------:R-:W-:Y:S02]  /*10f0*/  UIADD3 UR24, UPT, UPT, UR44, 0x4, URZ ;  /* 0x000000042c187890 */ /* 0x000fe4000fffe0ff */
[----:B------:R-:W-:Y:S02]  /*1100*/  UIADD3 UR22, UPT, UPT, UR42, 0x4, URZ ;  /* 0x000000042a167890 */ /* 0x000fe4000fffe0ff */
[----:B------:R-:W-:Y:S02]  /*1110*/  UIADD3 UR6, UPT, UPT, UR44, 0x6, URZ ;  /* 0x000000062c067890 */ /* 0x000fe4000fffe0ff */
[----:B------:R-:W-:Y:S02]  /*1120*/  UIADD3 UR8, UPT, UPT, UR42, 0x6, URZ ;  /* 0x000000062a087890 */ /* 0x000fe4000fffe0ff */
[----:B------:R-:W-:Y:S02]  /*1130*/  UIADD3 UR21, UPT, UPT, UR5, 0x18, URZ ;  /* 0x0000001805157890 */ /* 0x000fe4000fffe0ff */
[----:B------:R-:W-:Y:S02]  /*1140*/  USEL UR14, URZ, 0x1, UP1 ;  /* 0x00000001ff0e7887 */ /* 0x000fe40008800000 */
[----:B------:R-:W-:Y:S01]  /*1150*/  USEL UR25, UR12, URZ, UP1 ;  /* 0x000000ff0c197287 */ /* 0x000fe20008800000 */
[----:B------:R-:W-:Y:S01]  /*1160*/  UMOV UR45, 0x40004040 ;  /* 0x40004040002d7882 */ /* 0x000fe20000000000 */
[----:B------:R-:W-:Y:S01]  /*1170*/  UMOV UR43, 0x40004040 ;  /* 0x40004040002b7882 */ /* 0x000fe20000000000 */
[----:B------:R-:W-:Y:S01]  /*1180*/  UMOV UR39, 0x40004040 ;  /* 0x4000404000277882 */ /* 0x000fe20000000000 */
[----:B-----5:R-:W-:Y:S08]  /*1190*/  @P1 BRA `(.L_x_13) ;  /* 0x0000000000101947 */ /* 0x020ff00003800000 */
[----:B------:R-:W-:Y:S06]  /*11a0*/  USHF.L.U32 UR12, UR27, 0x1f, URZ ;  /* 0x0000001f1b0c7899 */ /* 0x000fec00080006ff */
[----:B-1----:R-:W-:Y:S04]  /*11b0*/  MOV R0, UR12 ;  /* 0x0000000c00007c02 */ /* 0x002fe80008000f00 */
[----:B------:R-:W1:Y:S02]  /*11c0*/  SYNCS.PHASECHK.TRANS64.TRYWAIT P1, [UR5], R0 ;  /* 0x00000000ff0075a7 */ /* 0x000e640008021105 */
[----:B-1----:R-:W-:Y:S05]  /*11d0*/  @!P1 BRA `(.L_x_14) ;  /* 0x0000002800bc9947 */ /* 0x002fea0003800000 */
.L_x_13:
[----:B------:R-:W-:Y:S01]  /*11e0*/  ULOP3.LUT UR27, UR27, UR14, URZ, 0x3c, !UPT ;  /* 0x0000000e1b1b7292 */ /* 0x000fe2000f8e3cff */
[----:B------:R-:W-:Y:S01]  /*11f0*/  PLOP3.LUT P1, PT, PT, PT, PT, 0x80, 0x8 ;  /* 0x000000000008781c */ /* 0x000fe20003f2f070 */
[----:B------:R-:W-:Y:S01]  /*1200*/  UIADD3 UR23, UPT, UPT, UR23, 0x1, URZ ;  /* 0x0000000117177890 */ /* 0x000fe2000fffe0ff */
[----:B------:R4:W-:Y:S01]  /*1210*/  UTCHMMA gdesc[UR42], gdesc[UR44], tmem[UR9], tmem[UR40], idesc[UR41], UP3 ;  /* 0x00ff282c2a0075ea */ /* 0x0009e20009800009 */
[----:B------:R-:W-:Y:S02]  /*1220*/  @!UP0 USHF.L.U32 UR5, UR27, 0x1f, URZ ;  /* 0x0000001f1b058899 */ /* 0x000fe400080006ff */
[----:B------:R-:W-:Y:S01]  /*1230*/  UPLOP3.LUT UP3, UPT, UPT, UPT, UPT, 0x80, 0x8 ;  /* 0x000000000008789c */ /* 0x000fe20003f6f070 */
[----:B------:R-:W-:Y:S01]  /*1240*/  UMOV UR52, UR6 ;  /* 0x0000000600347c82 */ /* 0x000fe20008000000 */
[----:B------:R-:W-:Y:S02]  /*1250*/  @!UP0 ULEA UR6, UR25, UR4, 0x3 ;  /* 0x0000000419068291 */ /* 0x000fe4000f8e18ff */
[----:B-1----:R-:W-:Y:S01]  /*1260*/  MOV R0, UR5 ;  /* 0x0000000500007c02 */ /* 0x002fe20008000f00 */
[----:B------:R-:W-:Y:S01]  /*1270*/  UMOV UR46, UR26 ;  /* 0x0000001a002e7c82 */ /* 0x000fe20008000000 */
[----:B------:R-:W-:Y:S01]  /*1280*/  UMOV UR47, 0x40004040 ;  /* 0x40004040002f7882 */ /* 0x000fe20000000000 */
[----:B------:R-:W-:Y:S01]  /*1290*/  UMOV UR48, UR24 ;  /* 0x0000001800307c82 */ /* 0x000fe20008000000 */
[----:B------:R-:W-:Y:S01]  /*12a0*/  UMOV UR49, 0x40004040 ;  /* 0x4000404000317882 */ /* 0x000fe20000000000 */
[----:B------:R-:W-:Y:S01]  /*12b0*/  UMOV UR50, UR22 ;  /* 0x0000001600327c82 */ /* 0x000fe20008000000 */
[----:B------:R-:W-:Y:S01]  /*12c0*/  UMOV UR51, 0x40004040 ;  /* 0x4000404000337882 */ /* 0x000fe20000000000 */
[----:B------:R4:W-:Y:S01]  /*12d0*/  UTCHMMA gdesc[UR46], gdesc[UR38], tmem[UR9], tmem[UR36], idesc[UR37], UPT ;  /* 0x00ff24262e0075ea */ /* 0x0009e2000b800009 */
[----:B------:R-:W-:Y:S01]  /*12e0*/  UMOV UR53, 0x40004040 ;  /* 0x4000404000357882 */ /* 0x000fe20000000000 */
[----:B------:R-:W-:Y:S01]  /*12f0*/  UMOV UR54, UR8 ;  /* 0x0000000800367c82 */ /* 0x000fe20008000000 */
[----:B------:R-:W-:Y:S01]  /*1300*/  UMOV UR55, 0x40004040 ;  /* 0x4000404000377882 */ /* 0x000fe20000000000 */
[----:B------:R4:W-:Y:S01]  /*1310*/  UTCHMMA gdesc[UR50], gdesc[UR48], tmem[UR9], tmem[UR34], idesc[UR35], UPT ;  /* 0x00ff2230320075ea */ /* 0x0009e2000b800009 */
[----:B------:R4:W-:Y:S01]  /*1320*/  UTCHMMA gdesc[UR54], gdesc[UR52], tmem[UR9], tmem[UR32], idesc[UR33], UPT ;  /* 0x00ff2034360075ea */ /* 0x0009e2000b800009 */
[----:B------:R4:W-:Y:S01]  /*1330*/  UTCBAR [UR21], URZ ;  /* 0x000000ff150073e9 */ /* 0x0009e200080000ff */
[----:B------:R4:W5:Y:S01]  /*1340*/  @!P0 SYNCS.PHASECHK.TRANS64.TRYWAIT P1, [UR6], R0 ;  /* 0x00000000ff0085a7 */ /* 0x0009620008021106 */
[----:B------:R-:W-:Y:S09]  /*1350*/  UISETP.NE.AND UP0, UPT, UR23, 0x40, UPT ;  /* 0x000000401700788c */ /* 0x000ff2000bf05270 */
[----:B------:R-:W-:Y:S05]  /*1360*/  BRA.U UP0, `(.L_x_15) ;  /* 0xfffffffd003c7547 */ /* 0x000fea000b83ffff */
[----:B------:R-:W-:Y:S02]  /*1370*/  UIADD3 UR7, UPT, UPT, UR7, 0x30, URZ ;  /* 0x0000003007077890 */ /* 0x000fe4000fffe0ff */
[----:B------:R-:W-:-:S04]  /*1380*/  UIADD3 UR28, UPT, UPT, UR28, 0x1, URZ ;  /* 0x000000011c1c7890 */ /* 0x000fc8000fffe0ff */
[----:B------:R-:W-:-:S03]  /*1390*/  UISETP.NE.AND UP0, UPT, UR28, 0x2, UPT ;  /* 0x000000021c00788c */ /* 0x000fc6000bf05270 */
[----:B------:R1:W-:Y:S01]  /*13a0*/  UTCBAR [UR7], URZ ;  /* 0x000000ff070073e9 */ /* 0x0003e200080000ff */
[----:B------:R-:W-:Y:S02]  /*13b0*/  USEL UR28, UR28, URZ, UP0 ;  /* 0x000000ff1c1c7287 */ /* 0x000fe40008000000 */
[----:B------:R-:W-:Y:S02]  /*13c0*/  USEL UR5, URZ, 0x1, UP0 ;  /* 0x00000001ff057887 */ /* 0x000fe40008000000 */
[----:B------:R-:W-:-:S04]  /*13d0*/  UISETP.GE.AND UP0, UPT, UR13, 0x200, UPT ;  /* 0x000002000d00788c */ /* 0x000fc8000bf06270 */
[----:B------:R-:W-:-:S05]  /*13e0*/  LOP3.LUT R4, R4, UR5, RZ, 0x3c, !PT ;  /* 0x0000000504047c12 */ /* 0x000fca000f8e3cff */
[----:B------:R-:W-:Y:S05]  /*13f0*/  BRA.U !UP0, `(.L_x_16) ;  /* 0xfffffff908e87547 */ /* 0x000fea000b83ffff */
[----:B-1----:R-:W-:Y:S02]  /*1400*/  UIADD3 UR7, UPT, UPT, UR28, 0x1, URZ ;  /* 0x000000011c077890 */ /* 0x002fe4000fffe0ff */
.L_x_11:
[----:B------:R-:W1:Y:S02]  /*1410*/  S2UR UR5, SR_CgaCtaId ;  /* 0x00000000000579c3 */ /* 0x000e640000008800 */
[----:B-1----:R-:W-:-:S04]  /*1420*/  ULOP3.LUT UR4, UR5, 0x1, URZ, 0xc0, !UPT ;  /* 0x0000000105047892 */ /* 0x002fc8000f8ec0ff */
[----:B------:R-:W-:-:S09]  /*1430*/  UISETP.NE.U32.AND UP0, UPT, UR4, 0x1, UPT ;  /* 0x000000010400788c */ /* 0x000fd2000bf05070 */
[----:B------:R-:W-:Y:S05]  /*1440*/  BRA.U !UP0, `(.L_x_10) ;  /* 0x0000000108287547 */ /* 0x000fea000b800000 */
[----:B------:R-:W-:Y:S01]  /*1450*/  UISETP.NE.AND UP0, UPT, UR7, 0x2, UPT ;  /* 0x000000020700788c */ /* 0x000fe2000bf05270 */
[----:B------:R-:W-:-:S03]  /*1460*/  UMOV UR4, 0x400 ;  /* 0x0000040000047882 */ /* 0x000fc60000000000 */
[----:B------:R-:W-:Y:S02]  /*1470*/  USEL UR6, URZ, 0x1, UP0 ;  /* 0x00000001ff067887 */ /* 0x000fe40008000000 */
[----:B------:R-:W-:Y:S02]  /*1480*/  USEL UR7, UR7, URZ, UP0 ;  /* 0x000000ff07077287 */ /* 0x000fe40008000000 */
[----:B------:R-:W-:Y:S02]  /*1490*/  ULEA UR4, UR5, UR4, 0x18 ;  /* 0x0000000405047291 */ /* 0x000fe4000f8ec0ff */
[----:B------:R-:W-:Y:S02]  /*14a0*/  LOP3.LUT R4, R4, UR6, RZ, 0x3c, !PT ;  /* 0x0000000604047c12 */ /* 0x000fe4000f8e3cff */
[----:B------:R-:W-:Y:S02]  /*14b0*/  ULEA UR4, UR7, UR4, 0x3 ;  /* 0x0000000407047291 */ /* 0x000fe4000f8e18ff */
[----:B------:R-:W-:-:S07]  /*14c0*/  SHF.L.U32 R6, R4, 0x1f, RZ ;  /* 0x0000001f04067819 */ /* 0x000fce00000006ff */
[----:B------:R-:W1:Y:S02]  /*14d0*/  SYNCS.PHASECHK.TRANS64.TRYWAIT P0, [UR4+0x40], R6 ;  /* 0x00004006ff0075a7 */ /* 0x000e640008001104 */
[----:B-1----:R-:W-:Y:S05]  /*14e0*/  @!P0 BRA `(.L_x_17) ;  /* 0x0000002800188947 */ /* 0x002fea0003800000 */
.L_x_10:
[----:B------:R-:W-:-:S13]  /*14f0*/  ISETP.GT.AND P0, PT, R5, 0x3, PT ;  /* 0x000000030500780c */ /* 0x000fda0003f04270 */
[----:B-1234-:R-:W-:Y:S05]  /*1500*/  @P0 EXIT ;  /* 0x000000000000094d */ /* 0x01efea0003800000 */
[----:B------:R-:W-:Y:S05]  /*1510*/  BRA.U !UP2, `(.L_x_18) ;  /* 0x000000010ab87547 */ /* 0x000fea000b800000 */
[----:B------:R-:W1:Y:S01]  /*1520*/  S2UR UR6, SR_CgaCtaId ;  /* 0x00000000000679c3 */ /* 0x000e620000008800 */
[----:B------:R-:W-:Y:S01]  /*1530*/  NOP ;  /* 0x0000000000007918 */ /* 0x000fe20000000000 */
[----:B------:R-:W-:Y:S01]  /*1540*/  UMOV UR4, 0x40 ;  /* 0x0000004000047882 */ /* 0x000fe20000000000 */
[----:B------:R-:W-:Y:S01]  /*1550*/  UMOV UR5, 0x400 ;  /* 0x0000040000057882 */ /* 0x000fe20000000000 */
[----:B-1----:R-:W-:Y:S02]  /*1560*/  ULEA UR4, UR6, UR4, 0x18 ;  /* 0x0000000406047291 */ /* 0x002fe4000f8ec0ff */
[----:B------:R-:W-:-:S07]  /*1570*/  ULEA UR5, UR6, UR5, 0x18 ;  /* 0x0000000506057291 */ /* 0x000fce000f8ec0ff */
[----:B-----5:R-:W1:Y:S02]  /*1580*/  LDS.U8 R0, [UR4] ;  /* 0x00000004ff007984 */ /* 0x020e640008000000 */
[----:B-1----:R-:W-:-:S13]  /*1590*/  ISETP.NE.AND P0, PT, R0, RZ, PT ;  /* 0x000000ff0000720c */ /* 0x002fda0003f05270 */
[----:B------:R-:W-:Y:S05]  /*15a0*/  @P0 BRA `(.L_x_19) ;  /* 0x00000000007c0947 */ /* 0x000fea0003800000 */
[----:B------:R-:W-:-:S13]  /*15b0*/  ELECT P0, URZ, PT ;  /* 0x0000000000ff782f */ /* 0x000fda0003800000 */
[----:B------:R-:W-:Y:S05]  /*15c0*/  @!P0 BRA `(.L_x_20) ;  /* 0x0000000000848947 */ /* 0x000fea0003800000 */
[----:B------:R-:W-:Y:S01]  /*15d0*/  UMOV UR4, 0x10 ;  /* 0x0000001000047882 */ /* 0x000fe20000000000 */
[----:B------:R-:W-:-:S04]  /*15e0*/  IMAD.MOV.U32 R2, RZ, RZ, 0xffff ;  /* 0x0000ffffff027424 */ /* 0x000fc800078e00ff */
[----:B------:R-:W-:Y:S04]  /*15f0*/  DEPBAR.LE SB1, 0x36 ;  /* 0x00009d800000791a */ /* 0x000fe80000000000 */
[----:B------:R-:W1:Y:S02]  /*1600*/  UTCATOMSWS.FIND_AND_SET.ALIGN UP0, UR4, UR4 ;  /* 0x00000004000475e3 */ /* 0x000e640008000800 */
[----:B-1----:R-:W-:Y:S01]  /*1610*/  PLOP3.LUT P0, PT, PT, PT, UP0, 0x80, 0x8 ;  /* 0x000000000008781c */ /* 0x002fe20003f0f008 */
[----:B------:R-:W-:-:S03]  /*1620*/  IMAD.U32 R7, RZ, RZ, UR4 ;  /* 0x00000004ff077e24 */ /* 0x000fc6000f8e00ff */
[----:B------:R-:W-:-:S04]  /*1630*/  SEL R0, RZ, 0xffffffff, !P0 ;  /* 0xffffffffff007807 */ /* 0x000fc80004000000 */
[----:B------:R-:W-:Y:S01]  /*1640*/  ISETP.NE.AND P0, PT, R0, RZ, PT ;  /* 0x000000ff0000720c */ /* 0x000fe20003f05270 */
[----:B------:R-:W-:-:S12]  /*1650*/  IMAD.MOV.U32 R0, RZ, RZ, 0x1 ;  /* 0x00000001ff007424 */ /* 0x000fd800078e00ff */
[----:B------:R-:W-:Y:S05]  /*1660*/  @P0 BRA `(.L_x_21) ;  /* 0x0000000000240947 */ /* 0x000fea0003800000 */
.L_x_22:
[----:B------:R-:W-:Y:S05]  /*1670*/  NANOSLEEP 0x64 ;  /* 0x000000640000795d */ /* 0x000fea0003800000 */
[----:B------:R-:W-:-:S05]  /*1680*/  UMOV UR4, 0x10 ;  /* 0x0000001000047882 */ /* 0x000fca0000000000 */
[----:B------:R-:W-:Y:S04]  /*1690*/  DEPBAR.LE SB1, 0x36 ;  /* 0x00009d800000791a */ /* 0x000fe80000000000 */
[----:B------:R-:W1:Y:S02]  /*16a0*/  UTCATOMSWS.FIND_AND_SET.ALIGN UP0, UR4, UR4 ;  /* 0x00000004000475e3 */ /* 0x000e640008000800 */
[----:B-1----:R-:W-:Y:S01]  /*16b0*/  PLOP3.LUT P0, PT, PT, PT, UP0, 0x80, 0x8 ;  /* 0x000000000008781c */ /* 0x002fe20003f0f008 */
[----:B------:R-:W-:-:S03]  /*16c0*/  IMAD.U32 R7, RZ, RZ, UR4 ;  /* 0x00000004ff077e24 */ /* 0x000fc6000f8e00ff */
[----:B------:R-:W-:-:S04]  /*16d0*/  SEL R4, RZ, 0xffffffff, !P0 ;  /* 0xffffffffff047807 */ /* 0x000fc80004000000 */
[----:B------:R-:W-:-:S13]  /*16e0*/  ISETP.NE.AND P0, PT, R4, RZ, PT ;  /* 0x000000ff0400720c */ /* 0x000fda0003f05270 */
[----:B------:R-:W-:Y:S05]  /*16f0*/  @!P0 BRA `(.L_x_22) ;  /* 0xfffffffc00dc8947 */ /* 0x000fea000383ffff */
.L_x_21:
[C---:B------:R-:W-:Y:S01]  /*1700*/  VIADD R5, R7.reuse, 0x10 ;  /* 0x0000001007057836 */ /* 0x040fe20000000000 */
[----:B------:R-:W-:Y:S01]  /*1710*/  UMOV UR4, 0x50 ;  /* 0x0000005000047882 */ /* 0x000fe20000000000 */
[----:B------:R-:W-:Y:S01]  /*1720*/  SHF.L.U32 R2, R2, R7, RZ ;  /* 0x0000000702027219 */ /* 0x000fe200000006ff */
[----:B------:R-:W-:Y:S01]  /*1730*/  ULEA UR4, UR6, UR4, 0x18 ;  /* 0x0000000406047291 */ /* 0x000fe2000f8ec0ff */
[----:B------:R-:W-:Y:S01]  /*1740*/  IMAD.SHL.U32 R7, R7, 0x20, RZ ;  /* 0x0000002007077824 */ /* 0x000fe200078e00ff */
[----:B------:R-:W-:-:S04]  /*1750*/  SHF.L.U32 R5, R0, R5, RZ ;  /* 0x0000000500057219 */ /* 0x000fc800000006ff */
[----:B------:R-:W-:-:S05]  /*1760*/  LOP3.LUT R2, R5, R2, RZ, 0xfc, !PT ;  /* 0x0000000205027212 */ /* 0x000fca00078efcff */
[----:B------:R1:W-:Y:S04]  /*1770*/  ATOMS.OR RZ, [UR4], R2 ;  /* 0x00000002ffff798c */ /* 0x0003e8000b000004 */
[----:B------:R1:W-:Y:S01]  /*1780*/  STS [UR5+0x58], R7 ;  /* 0x00005807ff007988 */ /* 0x0003e20008000805 */
[----:B------:R-:W-:Y:S05]  /*1790*/  BRA `(.L_x_20) ;  /* 0x0000000000107947 */ /* 0x000fea0003800000 */
.L_x_19:
[----:B------:R-:W-:Y:S02]  /*17a0*/  MOV R0, 0xffffffff ;  /* 0xffffffff00007802 */ /* 0x000fe40000000f00 */
[----:B------:R-:W-:-:S03]  /*17b0*/  MOV R4, 0x17e0 ;  /* 0x000017e000047802 */ /* 0x000fc60000000f00 */
[----:B------:R1:W-:Y:S04]  /*17c0*/  STS [UR5+0x58], R0 ;  /* 0x00005800ff007988 */ /* 0x0003e80008000805 */
[----:B-1----:R-:W-:Y:S05]  /*17d0*/  CALL.REL.NOINC `($__internal_1_$__cuda_sm10x_tcgen05_guardrail_trap_phase_invalid_during_alloc) ;  /* 0x0000002400a07944 */ /* 0x002fea0003c00000 */
.L_x_20:
[----:B------:R-:W-:Y:S05]  /*17e0*/  WARPSYNC.ALL ;  /* 0x0000000000007948 */ /* 0x000fea0003800000 */
[----:B------:R-:W-:Y:S01]  /*17f0*/  NOP ;  /* 0x0000000000007918 */ /* 0x000fe20000000000 */
.L_x_18:
[----:B------:R-:W2:Y:S08]  /*1800*/  S2UR UR8, SR_CgaCtaId ;  /* 0x00000000000879c3 */ /* 0x000eb00000008800 */
[----:B------:R-:W-:Y:S06]  /*1810*/  BAR.SYNC.DEFER_BLOCKING 0x2, 0xa0 ;  /* 0x0082800000007b1d */ /* 0x000fec0000010000 */
[----:B------:R-:W-:-:S02]  /*1820*/  UMOV UR4, 0x400 ;  /* 0x0000040000047882 */ /* 0x000fc40000000000 */
[----:B------:R-:W3:Y:S01]  /*1830*/  S2UR UR25, SR_CTAID.Z ;  /* 0x00000000001979c3 */ /* 0x000ee20000002700 */
[----:B--2---:R-:W-:Y:S02]  /*1840*/  ULEA UR8, UR8, UR4, 0x18 ;  /* 0x0000000408087291 */ /* 0x004fe4000f8ec0ff */
[----:B---3--:R-:W-:-:S07]  /*1850*/  UISETP.GT.U32.AND UP0, UPT, UR25, 0x1ff, UPT ;  /* 0x000001ff1900788c */ /* 0x008fce000bf04070 */
[----:B-----5:R-:W2:Y:S02]  /*1860*/  LDS R0, [UR8+0x58] ;  /* 0x00005808ff007984 */ /* 0x020ea40008000800 */
[----:B--2---:R-:W-:Y:S01]  /*1870*/  R2UR UR26, R0 ;  /* 0x00000000001a72ca */ /* 0x004fe200000e0000 */
[----:B------:R-:W-:-:S14]  /*1880*/  BRA.U UP0, `(.L_x_23) ;  /* 0x0000001d00e07547 */ /* 0x000fdc000b800000 */
[----:B------:R-:W2:Y:S01]  /*1890*/  LDCU.64 UR4, c[0x0][0x5c0] ;  /* 0x0000b800ff0477ac */ /* 0x000ea20008000a00 */
[----:B------:R-:W-:Y:S01]  /*18a0*/  SHF.R.U32.HI R0, RZ, 0x5, R3 ;  /* 0x00000005ff007819 */ /* 0x000fe20000011603 */
[----:B------:R-:W-:Y:S01]  /*18b0*/  IMAD.SHL.U32 R3, R3, 0x40, RZ ;  /* 0x0000004003037824 */ /* 0x000fe200078e00ff */
[----:B------:R-:W3:Y:S02]  /*18c0*/  LDCU UR9, c[0x0][0x374] ;  /* 0x00006e80ff0977ac */ /* 0x000ee40008000800 */
[----:B------:R-:W-:Y:S02]  /*18d0*/  R2UR UR23, R0 ;  /* 0x00000000001772ca */ /* 0x000fe400000e0000 */
[----:B------:R-:W-:Y:S01]  /*18e0*/  LOP3.LUT R3, R3, 0x7c0, RZ, 0xc0, !PT ;  /* 0x000007c003037812 */ /* 0x000fe200078ec0ff */
[----:B------:R-:W4:Y:S01]  /*18f0*/  LDCU.64 UR28, c[0x0][0x348] ;  /* 0x00006900ff1c77ac */ /* 0x000f220008000a00 */
[----:B------:R-:W-:Y:S01]  /*1900*/  UMOV UR22, URZ ;  /* 0x000000ff00167c82 */ /* 0x000fe20008000000 */
[----:B------:R-:W-:Y:S01]  /*1910*/  UMOV UR21, URZ ;  /* 0x000000ff00157c82 */ /* 0x000fe20008000000 */
[----:B--2---:R-:W-:-:S07]  /*1920*/  UIMAD.WIDE.U32 UR6, UR25, UR5, URZ ;  /* 0x00000005190672a5 */ /* 0x004fce000f8e00ff */
[----:B------:R-:W-:Y:S01]  /*1930*/  IMAD.U32 R0, RZ, RZ, UR23 ;  /* 0x00000017ff007e24 */ /* 0x000fe2000f8e00ff */
[----:B------:R-:W-:Y:S02]  /*1940*/  ULEA UR23, UR23, UR26, 0x15 ;  /* 0x0000001a17177291 */ /* 0x000fe4000f8ea8ff */
[----:B------:R-:W-:Y:S01]  /*1950*/  UIADD3 UR5, UPT, UPT, UR25, -UR7, URZ ;  /* 0x8000000719057290 */ /* 0x000fe2000fffe0ff */
[----:B------:R-:W-:-:S03]  /*1960*/  IMAD R0, R0, 0x800, R3 ;  /* 0x0000080000007824 */ /* 0x000fc600078e0203 */
[----:B------:R-:W-:Y:S01]  /*1970*/  USHF.R.U32.HI UR5, URZ, UR20, UR5 ;  /* 0x00000014ff057299 */ /* 0x000fe20008011605 */
[----:B------:R-:W-:Y:S01]  /*1980*/  VIADD R0, R0, UR8 ;  /* 0x0000000800007c36 */ /* 0x000fe20008000000 */
[----:B------:R-:W3:Y:S03]  /*1990*/  LDCU UR8, c[0x0][0x370] ;  /* 0x00006e00ff0877ac */ /* 0x000ee60008000800 */
[C---:B------:R-:W-:Y:S01]  /*19a0*/  VIADD R3, R0.reuse, 0x8420 ;  /* 0x0000842000037836 */ /* 0x040fe20000000000 */
[----:B------:R-:W2:Y:S01]  /*19b0*/  LDCU UR6, c[0x0][0x5d0] ;  /* 0x0000ba00ff0677ac */ /* 0x000ea20008000800 */
[C---:B-1----:R-:W-:Y:S02]  /*19c0*/  VIADD R2, R0.reuse, 0x8430 ;  /* 0x0000843000027836 */ /* 0x042fe40000000000 */
[C---:B------:R-:W-:Y:S01]  /*19d0*/  VIADD R4, R0.reuse, 0x430 ;  /* 0x0000043000047836 */ /* 0x040fe20000000000 */
[----:B------:R-:W-:Y:S01]  /*19e0*/  UIADD3 UR5, UPT, UPT, UR7, UR5, URZ ;  /* 0x0000000507057290 */ /* 0x000fe2000fffe0ff */
[----:B------:R-:W-:Y:S01]  /*19f0*/  SHF.R.U32.HI R72, RZ, 0x3, R3 ;  /* 0x00000003ff487819 */ /* 0x000fe20000011603 */
[----:B------:R-:W1:Y:S01]  /*1a00*/  LDCU UR24, c[0x0][0x378] ;  /* 0x00006f00ff1877ac */ /* 0x000e620008000800 */
[----:B------:R-:W-:Y:S01]  /*1a10*/  SHF.R.U32.HI R73, RZ, 0x3, R2 ;  /* 0x00000003ff497819 */ /* 0x000fe20000011602 */
[----:B------:R-:W-:Y:S01]  /*1a20*/  VIADD R5, R0, 0x400 ;  /* 0x0000040000057836 */ /* 0x000fe20000000000 */
[----:B------:R-:W-:Y:S01]  /*1a30*/  LOP3.LUT R72, R3, 0x30, R72, 0x78, !PT ;  /* 0x0000003003487812 */ /* 0x000fe200078e7848 */
[----:B------:R-:W-:Y:S01]  /*1a40*/  USHF.R.U32.HI UR14, URZ, UR19, UR5 ;  /* 0x00000013ff0e7299 */ /* 0x000fe20008011605 */
[----:B------:R-:W-:Y:S01]  /*1a50*/  LOP3.LUT R73, R2, 0x30, R73, 0x78, !PT ;  /* 0x0000003002497812 */ /* 0x000fe200078e7849 */
[C---:B------:R-:W-:Y:S01]  /*1a60*/  VIADD R3, R0.reuse, 0x8400 ;  /* 0x0000840000037836 */ /* 0x040fe20000000000 */
[----:B------:R-:W-:Y:S01]  /*1a70*/  SHF.R.U32.HI R69, RZ, 0x3, R4 ;  /* 0x00000003ff457819 */ /* 0x000fe20000011604 */
[----:B------:R-:W-:Y:S01]  /*1a80*/  UIADD3 UR14, UPT, UPT, -UR14, URZ, URZ ;  /* 0x000000ff0e0e7290 */ /* 0x000fe2000fffe1ff */
[C---:B------:R-:W-:Y:S01]  /*1a90*/  VIADD R2, R0.reuse, 0x8410 ;  /* 0x0000841000027836 */ /* 0x040fe20000000000 */
[----:B---3--:R-:W-:Y:S01]  /*1aa0*/  UIMAD UR8, UR9, UR8, URZ ;  /* 0x00000008090872a4 */ /* 0x008fe2000f8e02ff */
[C---:B------:R-:W-:Y:S01]  /*1ab0*/  VIADD R7, R0.reuse, 0x420 ;  /* 0x0000042000077836 */ /* 0x040fe20000000000 */
[----:B------:R-:W-:Y:S01]  /*1ac0*/  UIMAD UR14, UR4, UR14, UR25 ;  /* 0x0000000e040e72a4 */ /* 0x000fe2000f8e0219 */
[----:B------:R-:W-:Y:S01]  /*1ad0*/  SHF.R.U32.HI R70, RZ, 0x3, R3 ;  /* 0x00000003ff467819 */ /* 0x000fe20000011603 */
[----:B------:R-:W3:Y:S01]  /*1ae0*/  LDCU.64 UR4, c[0x0][0x5d8] ;  /* 0x0000bb00ff0477ac */ /* 0x000ee20008000a00 */
[----:B------:R-:W-:Y:S01]  /*1af0*/  VIADD R0, R0, 0x410 ;  /* 0x0000041000007836 */ /* 0x000fe20000000000 */
[----:B------:R-:W-:Y:S01]  /*1b00*/  SHF.R.U32.HI R71, RZ, 0x3, R2 ;  /* 0x00000003ff477819 */ /* 0x000fe20000011602 */
[----:B--2---:R-:W-:Y:S01]  /*1b10*/  UIMAD.WIDE.U32 UR6, UR14, UR6, URZ ;  /* 0x000000060e0672a5 */ /* 0x004fe2000f8e00ff */
[----:B------:R-:W-:Y:S01]  /*1b20*/  LOP3.LUT R70, R3, 0x30, R70, 0x78, !PT ;  /* 0x0000003003467812 */ /* 0x000fe200078e7846 */
[----:B-1----:R-:W-:Y:S01]  /*1b30*/  UIMAD UR24, UR8, UR24, URZ ;  /* 0x00000018081872a4 */ /* 0x002fe2000f8e02ff */
[----:B------:R-:W-:Y:S01]  /*1b40*/  LOP3.LUT R71, R2, 0x30, R71, 0x78, !PT ;  /* 0x0000003002477812 */ /* 0x000fe200078e7847 */
[----:B------:R-:W-:Y:S01]  /*1b50*/  UIADD3 UR6, UPT, UPT, UR14, -UR7, URZ ;  /* 0x800000070e067290 */ /* 0x000fe2000fffe0ff */
[----:B------:R-:W-:-:S02]  /*1b60*/  SHF.R.U32.HI R3, RZ, 0x3, R0 ;  /* 0x00000003ff037819 */ /* 0x000fc40000011600 */
[----:B------:R-:W-:Y:S01]  /*1b70*/  SHF.R.U32.HI R68, RZ, 0x3, R7 ;  /* 0x00000003ff447819 */ /* 0x000fe20000011607 */
[----:B------:R-:W-:Y:S01]  /*1b80*/  USHF.R.U32.HI UR6, URZ, UR18, UR6 ;  /* 0x00000012ff067299 */ /* 0x000fe20008011606 */
[----:B------:R-:W-:Y:S02]  /*1b90*/  SHF.R.U32.HI R2, RZ, 0x3, R5 ;  /* 0x00000003ff027819 */ /* 0x000fe40000011605 */
[----:B------:R-:W-:Y:S01]  /*1ba0*/  LOP3.LUT R3, R0, 0x30, R3, 0x78, !PT ;  /* 0x0000003000037812 */ /* 0x000fe200078e7803 */
[----:B------:R-:W-:Y:S01]  /*1bb0*/  UIADD3 UR6, UPT, UPT, UR7, UR6, URZ ;  /* 0x0000000607067290 */ /* 0x000fe2000fffe0ff */
[----:B------:R-:W-:Y:S01]  /*1bc0*/  LOP3.LUT R69, R4, 0x30, R69, 0x78, !PT ;  /* 0x0000003004457812 */ /* 0x000fe200078e7845 */
[----:B------:R-:W-:Y:S01]  /*1bd0*/  IMAD.MOV.U32 R0, RZ, RZ, RZ ;  /* 0x000000ffff007224 */ /* 0x000fe200078e00ff */
[----:B------:R-:W-:Y:S01]  /*1be0*/  LOP3.LUT R68, R7, 0x30, R68, 0x78, !PT ;  /* 0x0000003007447812 */ /* 0x000fe200078e7844 */
[----:B------:R-:W-:Y:S01]  /*1bf0*/  USHF.R.U32.HI UR6, URZ, UR17, UR6 ;  /* 0x00000011ff067299 */ /* 0x000fe20008011606 */
[----:B------:R-:W-:-:S03]  /*1c00*/  LOP3.LUT R2, R5, 0x30, R2, 0x78, !PT ;  /* 0x0000003005027812 */ /* 0x000fc600078e7802 */
[----:B---3--:R-:W-:-:S07]  /*1c10*/  UIMAD.WIDE.U32 UR10, UR6, UR5, URZ ;  /* 0x00000005060a72a5 */ /* 0x008fce000f8e00ff */
[----:B------:R-:W-:Y:S01]  /*1c20*/  UMOV UR7, UR11 ;  /* 0x0000000b00077c82 */ /* 0x000fe20008000000 */
[----:B------:R-:W-:Y:S01]  /*1c30*/  UMOV UR10, 0x400 ;  /* 0x00000400000a7882 */ /* 0x000fe20000000000 */
[----:B------:R-:W-:-:S04]  /*1c40*/  UIADD3 UR5, UPT, UPT, UR6, -UR7, URZ ;  /* 0x8000000706057290 */ /* 0x000fc8000fffe0ff */
[----:B------:R-:W-:-:S04]  /*1c50*/  USHF.R.U32.HI UR5, URZ, UR16, UR5 ;  /* 0x00000010ff057299 */ /* 0x000fc80008011605 */
[----:B------:R-:W-:Y:S01]  /*1c60*/  UIADD3 UR5, UPT, UPT, UR7, UR5, URZ ;  /* 0x0000000507057290 */ /* 0x000fe2000fffe0ff */
[----:B------:R-:W1:Y:S03]  /*1c70*/  S2UR UR7, SR_CgaCtaId ;  /* 0x00000000000779c3 */ /* 0x000e660000008800 */
[----:B------:R-:W-:-:S04]  /*1c80*/  USHF.R.U32.HI UR5, URZ, UR15, UR5 ;  /* 0x0000000fff057299 */ /* 0x000fc80008011605 */
[----:B------:R-:W-:-:S04]  /*1c90*/  UIADD3 UR5, UPT, UPT, -UR5, URZ, URZ ;  /* 0x000000ff05057290 */ /* 0x000fc8000fffe1ff */
[----:B------:R-:W-:Y:S01]  /*1ca0*/  UIMAD UR5, UR4, UR5, UR6 ;  /* 0x00000005040572a4 */ /* 0x000fe2000f8e0206 */
[----:B------:R-:W2:Y:S01]  /*1cb0*/  LDCU UR4, c[0x0][0x5cc] ;  /* 0x0000b980ff0477ac */ /* 0x000ea20008000800 */
[----:B------:R-:W-:Y:S02]  /*1cc0*/  UIADD3 UR6, UPT, UPT, -UR6, URZ, URZ ;  /* 0x000000ff06067290 */ /* 0x000fe4000fffe1ff */
[----:B-1----:R-:W-:Y:S02]  /*1cd0*/  ULEA UR7, UR7, UR10, 0x18 ;  /* 0x0000000a07077291 */ /* 0x002fe4000f8ec0ff */
[----:B--2-4-:R-:W-:-:S12]  /*1ce0*/  UIMAD UR14, UR4, UR6, UR14 ;  /* 0x00000006040e72a4 */ /* 0x014fd8000f8e020e */
.L_x_27:
[----:B------:R-:W-:Y:S01]  /*1cf0*/  ULEA UR11, UR21, UR7, 0x3 ;  /* 0x00000007150b7291 */ /* 0x000fe2000f8e18ff */
[----:B------:R-:W-:Y:S01]  /*1d00*/  SHF.L.U32 R6, R0, 0x1f, RZ ;  /* 0x0000001f00067819 */ /* 0x000fe200000006ff */
[----:B------:R-:W1:Y:S01]  /*1d10*/  S2UR UR27, SR_CgaCtaId ;  /* 0x00000000001b79c3 */ /* 0x000e620000008800 */
[----:B------:R-:W-:Y:S02]  /*1d20*/  UIADD3 UR38, UP1, UPT, UR28, 0x140, URZ ;  /* 0x000001401c267890 */ /* 0x000fe4000ff3e0ff */
[----:B------:R-:W-:Y:S01]  /*1d30*/  UIADD3 UR36, UP0, UPT, UR28, 0x1c0, URZ ;  /* 0x000001c01c247890 */ /* 0x000fe2000ff1e0ff */
[----:B------:R-:W-:Y:S01]  /*1d40*/  UMOV UR4, 0x400 ;  /* 0x0000040000047882 */ /* 0x000fe20000000000 */
[----:B------:R-:W-:Y:S02]  /*1d50*/  USHF.L.U32 UR13, UR5, 0x8, URZ ;  /* 0x00000008050d7899 */ /* 0x000fe400080006ff */
[----:B------:R-:W2:Y:S01]  /*1d60*/  SYNCS.PHASECHK.TRANS64.TRYWAIT P0, [UR11+0x30], R6 ;  /* 0x00003006ff0075a7 */ /* 0x000ea2000800110b */
[----:B------:R-:W-:-:S02]  /*1d70*/  ULEA UR34, UR21, UR23, 0x8 ;  /* 0x0000001715227291 */ /* 0x000fc4000f8e40ff */
[----:B------:R-:W-:Y:S01]  /*1d80*/  USHF.L.U32 UR33, UR22, 0x3, URZ ;  /* 0x0000000316217899 */ /* 0x000fe200080006ff */
[----:B------:R-:W3:Y:S01]  /*1d90*/  LDCU UR30, c[0x0][0x5e4] ;  /* 0x0000bc80ff1e77ac */ /* 0x000ee20008000800 */
[----:B------:R-:W-:Y:S02]  /*1da0*/  USHF.L.U32 UR14, UR14, 0x7, URZ ;  /* 0x000000070e0e7899 */ /* 0x000fe400080006ff */
[----:B------:R-:W-:Y:S02]  /*1db0*/  USHF.L.U32 UR5, UR5, 0x7, URZ ;  /* 0x0000000705057899 */ /* 0x000fe400080006ff */
[----:B------:R-:W-:Y:S02]  /*1dc0*/  UIADD3.X UR39, UPT, UPT, URZ, UR29, URZ, UP1, !UPT ;  /* 0x0000001dff277290 */ /* 0x000fe40008ffe4ff */
[----:B------:R-:W-:Y:S02]  /*1dd0*/  UIADD3.X UR37, UPT, UPT, URZ, UR29, URZ, UP0, !UPT ;  /* 0x0000001dff257290 */ /* 0x000fe400087fe4ff */
[----:B-1----:R-:W-:Y:S01]  /*1de0*/  ULEA UR27, UR27, UR4, 0x18 ;  /* 0x000000041b1b7291 */ /* 0x002fe2000f8ec0ff */
[----:B--23--:R-:W-:Y:S11]  /*1df0*/  @!P0 BRA `(.L_x_24) ;  /* 0x0000001c00f08947 */ /* 0x00cff60003800000 */
.L_x_41:
[----:B------:R-:W-:Y:S01]  /*1e00*/  UMOV UR32, 0x1 ;  /* 0x0000000100207882 */ /* 0x000fe20000000000 */
[----:B------:R-:W-:-:S05]  /*1e10*/  UMOV UR31, UR33 ;  /* 0x00000021001f7c82 */ /* 0x000fca0008000000 */
.L_x_26:
[----:B----4-:R-:W2:Y:S01]  /*1e20*/  LDTM.x32 R36, tmem[UR34+0x20] ;  /* 0x00002022002479ee */ /* 0x010ea200082c0000 */
[----:B-1----:R-:W1:Y:S01]  /*1e30*/  LDTM.x32 R4, tmem[UR34] ;  /* 0x00000022000479ee */ /* 0x002e6200082c0000 */
[----:B------:R-:W-:Y:S02]  /*1e40*/  USHF.R.S32.HI UR12, URZ, 0x1f, UR31 ;  /* 0x0000001fff0c7899 */ /* 0x000fe4000801141f */
[----:B------:R-:W-:Y:S02]  /*1e50*/  UIADD3 UR4, UPT, UPT, UR31, 0x1, URZ ;  /* 0x000000011f047890 */ /* 0x000fe4000fffe0ff */
[----:B------:R-:W-:Y:S02]  /*1e60*/  ULEA.HI UR12, UR12, UR31, URZ, 0x2 ;  /* 0x0000001f0c0c7291 */ /* 0x000fe4000f8f10ff */
[----:B------:R-:W-:Y:S02]  /*1e70*/  USHF.R.S32.HI UR8, URZ, 0x1f, UR4 ;  /* 0x0000001fff087899 */ /* 0x000fe40008011404 */
[----:B------:R-:W-:-:S02]  /*1e80*/  ULOP3.LUT UR12, UR12, 0xfffffffc, URZ, 0xc0, !UPT ;  /* 0xfffffffc0c0c7892 */ /* 0x000fc4000f8ec0ff */
[----:B------:R-:W-:Y:S02]  /*1e90*/  ULEA.HI UR8, UR8, UR4, URZ, 0x2 ;  /* 0x0000000408087291 */ /* 0x000fe4000f8f10ff */
[----:B------:R-:W-:Y:S02]  /*1ea0*/  UIADD3 UR12, UPT, UPT, -UR12, UR31, URZ ;  /* 0x0000001f0c0c7290 */ /* 0x000fe4000fffe1ff */
[----:B------:R-:W-:-:S04]  /*1eb0*/  ULOP3.LUT UR8, UR8, 0xfffffffc, URZ, 0xc0, !UPT ;  /* 0xfffffffc08087892 */ /* 0x000fc8000f8ec0ff */
[----:B------:R-:W-:Y:S02]  /*1ec0*/  UIADD3 UR8, UPT, UPT, UR4, -UR8, URZ ;  /* 0x8000000804087290 */ /* 0x000fe4000fffe0ff */
[----:B------:R-:W-:Y:S01]  /*1ed0*/  ULEA.HI UR4, UR33, UR33, URZ, 0x1 ;  /* 0x0000002121047291 */ /* 0x000fe2000f8f08ff */
[----:B--2---:R-:W-:Y:S01]  /*1ee0*/  FMUL R74, R52, UR30 ;  /* 0x0000001e344a7c20 */ /* 0x004fe20008400000 */
[----:B-1----:R-:W-:Y:S01]  /*1ef0*/  FMUL R75, R7, UR30 ;  /* 0x0000001e074b7c20 */ /* 0x002fe20008400000 */
[----:B------:R-:W-:Y:S01]  /*1f00*/  FMUL R76, R6, UR30 ;  /* 0x0000001e064c7c20 */ /* 0x000fe20008400000 */
[----:B------:R-:W-:Y:S01]  /*1f10*/  FMUL R77, R5, UR30 ;  /* 0x0000001e054d7c20 */ /* 0x000fe20008400000 */
[----:B------:R-:W-:Y:S01]  /*1f20*/  FMUL R80, R4, UR30 ;  /* 0x0000001e04507c20 */ /* 0x000fe20008400000 */
[----:B------:R-:W-:Y:S01]  /*1f30*/  FMUL R9, R9, UR30 ;  /* 0x0000001e09097c20 */ /* 0x000fe20008400000 */
[----:B------:R-:W-:Y:S01]  /*1f40*/  FMUL R8, R8, UR30 ;  /* 0x0000001e08087c20 */ /* 0x000fe20008400000 */
[----:B------:R-:W-:Y:S01]  /*1f50*/  FMUL R11, R11, UR30 ;  /* 0x0000001e0b0b7c20 */ /* 0x000fe20008400000 */
[----:B------:R-:W-:Y:S01]  /*1f60*/  FMUL R82, R10, UR30 ;  /* 0x0000001e0a527c20 */ /* 0x000fe20008400000 */
[----:B------:R-:W-:Y:S01]  /*1f70*/  MOV R52, UR12 ;  /* 0x0000000c00347c02 */ /* 0x000fe20008000f00 */
[----:B------:R-:W-:Y:S01]  /*1f80*/  FMUL R81, R74, -1.4426950216293334961 ;  /* 0xbfb8aa3b4a517820 */ /* 0x000fe20000400000 */
[----:B------:R-:W-:Y:S01]  /*1f90*/  F2FP.BF16.F32.PACK_AB R5, R75, R76 ;  /* 0x0000004c4b05723e */ /* 0x000fe200000010ff */
[----:B------:R-:W-:Y:S01]  /*1fa0*/  FMUL R86, R18, UR30 ;  /* 0x0000001e12567c20 */ /* 0x000fe20008400000 */
[----:B------:R-:W-:Y:S01]  /*1fb0*/  F2FP.BF16.F32.PACK_AB R4, R77, R80 ;  /* 0x000000504d04723e */ /* 0x000fe200000010ff */
[----:B------:R-:W-:Y:S01]  /*1fc0*/  FMUL R18, R44, UR30 ;  /* 0x0000001e2c127c20 */ /* 0x000fe20008400000 */
[----:B------:R-:W-:Y:S01]  /*1fd0*/  F2FP.BF16.F32.PACK_AB R6, R9, R8 ;  /* 0x000000080906723e */ /* 0x000fe200000010ff */
[----:B------:R1:W-:Y:S01]  /*1fe0*/  MUFU.EX2 R10, R81 ;  /* 0x00000051000a7308 */ /* 0x0003e20000000800 */
[----:B------:R-:W-:Y:S01]  /*1ff0*/  F2FP.BF16.F32.PACK_AB R7, R11, R82 ;  /* 0x000000520b07723e */ /* 0x000fe200000010ff */
[----:B------:R-:W-:Y:S01]  /*2000*/  FMUL R90, R12, UR30 ;  /* 0x0000001e0c5a7c20 */ /* 0x000fe20008400000 */
[----:B------:R-:W-:Y:S01]  /*2010*/  LEA R85, R52, R2, 0xd ;  /* 0x0000000234557211 */ /* 0x000fe200078e68ff */
[----:B------:R-:W-:Y:S01]  /*2020*/  FMUL R84, R15, UR30 ;  /* 0x0000001e0f547c20 */ /* 0x000fe20008400000 */
[----:B------:R-:W-:Y:S01]  /*2030*/  FMUL R87, R14, UR30 ;  /* 0x0000001e0e577c20 */ /* 0x000fe20008400000 */
[----:B------:R-:W-:Y:S01]  /*2040*/  FMUL R83, R17, UR30 ;  /* 0x0000001e11537c20 */ /* 0x000fe20008400000 */
[----:B------:R-:W-:Y:S01]  /*2050*/  FMUL R88, R16, UR30 ;  /* 0x0000001e10587c20 */ /* 0x000fe20008400000 */
[----:B------:R2:W-:Y:S01]  /*2060*/  STS.128 [R85], R4 ;  /* 0x0000000455007388 */ /* 0x0005e20000000c00 */
[----:B------:R-:W-:Y:S01]  /*2070*/  FMUL R17, R46, UR30 ;  /* 0x0000001e2e117c20 */ /* 0x000fe20008400000 */
[----:B------:R-:W-:Y:S01]  /*2080*/  FMUL R16, R47, UR30 ;  /* 0x0000001e2f107c20 */ /* 0x000fe20008400000 */
[----:B------:R-:W-:Y:S01]  /*2090*/  FMUL R54, R54, UR30 ;  /* 0x0000001e36367c20 */ /* 0x000fe20008400000 */
[----:B------:R-:W-:Y:S01]  /*20a0*/  FMUL R50, R50, UR30 ;  /* 0x0000001e32327c20 */ /* 0x000fe20008400000 */
[----:B------:R-:W-:Y:S01]  /*20b0*/  FMUL R46, R17, -1.4426950216293334961 ;  /* 0xbfb8aa3b112e7820 */ /* 0x000fe20000400000 */
[----:B------:R-:W-:Y:S01]  /*20c0*/  FMUL R91, R16, -1.4426950216293334961 ;  /* 0xbfb8aa3b105b7820 */ /* 0x000fe20000400000 */
[----:B------:R-:W-:Y:S01]  /*20d0*/  FMUL R89, R54, -1.4426950216293334961 ;  /* 0xbfb8aa3b36597820 */ /* 0x000fe20000400000 */
[----:B------:R-:W-:Y:S01]  /*20e0*/  FMUL R53, R53, UR30 ;  /* 0x0000001e35357c20 */ /* 0x000fe20008400000 */
[----:B-1----:R-:W-:Y:S01]  /*20f0*/  FMUL R81, R13, UR30 ;  /* 0x0000001e0d517c20 */ /* 0x002fe20008400000 */
[----:B------:R-:W-:Y:S01]  /*2100*/  FMUL R13, R45, UR30 ;  /* 0x0000001e2d0d7c20 */ /* 0x000fe20008400000 */
[----:B------:R-:W-:Y:S01]  /*2110*/  FMUL R45, R18, -1.4426950216293334961 ;  /* 0xbfb8aa3b122d7820 */ /* 0x000fe20000400000 */
[----:B------:R-:W1:Y:S01]  /*2120*/  MUFU.EX2 R91, R91 ;  /* 0x0000005b005b7308 */ /* 0x000e620000000800 */
[----:B------:R-:W-:Y:S01]  /*2130*/  FMUL R55, R55, UR30 ;  /* 0x0000001e37377c20 */ /* 0x000fe20008400000 */
[----:B------:R-:W-:Y:S01]  /*2140*/  FMUL R92, R13, -1.4426950216293334961 ;  /* 0xbfb8aa3b0d5c7820 */ /* 0x000fe20000400000 */
[----:B------:R-:W-:Y:S01]  /*2150*/  FMUL R78, R53, -1.4426950216293334961 ;  /* 0xbfb8aa3b354e7820 */ /* 0x000fe20000400000 */
[----:B------:R-:W-:Y:S01]  /*2160*/  FMUL R57, R57, UR30 ;  /* 0x0000001e39397c20 */ /* 0x000fe20008400000 */
[----:B------:R-:W-:Y:S01]  /*2170*/  FMUL R79, R55, -1.4426950216293334961 ;  /* 0xbfb8aa3b374f7820 */ /* 0x000fe20000400000 */
[----:B------:R-:W-:Y:S01]  /*2180*/  FMUL R56, R56, UR30 ;  /* 0x0000001e38387c20 */ /* 0x000fe20008400000 */
[----:B------:R-:W-:Y:S01]  /*2190*/  FMUL R59, R59, UR30 ;  /* 0x0000001e3b3b7c20 */ /* 0x000fe20008400000 */
[----:B------:R-:W3:Y:S01]  /*21a0*/  MUFU.EX2 R45, R45 ;  /* 0x0000002d002d7308 */ /* 0x000ee20000000800 */
[----:B------:R-:W-:Y:S01]  /*21b0*/  FMUL R14, R57, -1.4426950216293334961 ;  /* 0xbfb8aa3b390e7820 */ /* 0x000fe20000400000 */
[----:B------:R-:W-:Y:S01]  /*21c0*/  FMUL R15, R56, -1.4426950216293334961 ;  /* 0xbfb8aa3b380f7820 */ /* 0x000fe20000400000 */
[----:B------:R-:W-:Y:S01]  /*21d0*/  FMUL R58, R58, UR30 ;  /* 0x0000001e3a3a7c20 */ /* 0x000fe20008400000 */
[----:B------:R-:W-:Y:S01]  /*21e0*/  FMUL R63, R63, UR30 ;  /* 0x0000001e3f3f7c20 */ /* 0x000fe20008400000 */
[----:B------:R-:W-:Y:S01]  /*21f0*/  FMUL R62, R62, UR30 ;  /* 0x0000001e3e3e7c20 */ /* 0x000fe20008400000 */
[----:B------:R-:W-:Y:S01]  /*2200*/  FMUL R65, R65, UR30 ;  /* 0x0000001e41417c20 */ /* 0x000fe20008400000 */
[----:B------:R-:W-:Y:S01]  /*2210*/  FMUL R66, R66, UR30 ;  /* 0x0000001e42427c20 */ /* 0x000fe20008400000 */
[----:B------:R-:W4:Y:S01]  /*2220*/  MUFU.EX2 R92, R92 ;  /* 0x0000005c005c7308 */ /* 0x000f220000000800 */
[----:B-1----:R-:W-:Y:S01]  /*2230*/  FADD R93, R91, 1 ;  /* 0x3f8000005b5d7421 */ /* 0x002fe20000000000 */
[----:B------:R-:W-:Y:S01]  /*2240*/  FMUL R67, R67, UR30 ;  /* 0x0000001e43437c20 */ /* 0x000fe20008400000 */
[----:B--2---:R-:W-:Y:S01]  /*2250*/  FMUL R85, R19, UR30 ;  /* 0x0000001e13557c20 */ /* 0x004fe20008400000 */
        /* <DEDUP_REMOVED lines=11> */
[----:B------:R-:W-:Y:S01]  /*2310*/  ULOP3.LUT UR4, UR4, 0xfffffffe, URZ, 0xc0, !UPT ;  /* 0xfffffffe04047892 */ /* 0x000fe2000f8ec0ff */
[----:B------:R-:W-:Y:S01]  /*2320*/  FMUL R29, R29, UR30 ;  /* 0x0000001e1d1d7c20 */ /* 0x000fe20008400000 */
[----:B------:R2:W-:Y:S01]  /*2330*/  STS.128 [R19], R4 ;  /* 0x0000000413007388 */ /* 0x0005e20000000c00 */
[----:B------:R-:W-:Y:S01]  /*2340*/  MUFU.RCP R91, R93 ;  /* 0x0000005d005b7308 */ /* 0x000fe20000001000 */
[----:B------:R-:W-:Y:S01]  /*2350*/  FMUL R28, R28, UR30 ;  /* 0x0000001e1c1c7c20 */ /* 0x000fe20008400000 */
[----:B------:R-:W-:Y:S01]  /*2360*/  FMUL R35, R35, UR30 ;  /* 0x0000001e23237c20 */ /* 0x000fe20008400000 */
[----:B------:R-:W-:Y:S01]  /*2370*/  FMUL R34, R34, UR30 ;  /* 0x0000001e22227c20 */ /* 0x000fe20008400000 */
[----:B------:R-:W-:-:S04]  /*2380*/  UIADD3 UR4, UPT, UPT, -UR4, UR33, URZ ;  /* 0x0000002104047290 */ /* 0x000fc8000fffe1ff */
[----:B------:R-:W-:Y:S08]  /*2390*/  MUFU.EX2 R78, R78 ;  /* 0x0000004e004e7308 */ /* 0x000ff00000000800 */
[----:B------:R-:W-:Y:S08]  /*23a0*/  MUFU.EX2 R79, R79 ;  /* 0x0000004f004f7308 */ /* 0x000ff00000000800 */
[----:B------:R-:W-:Y:S01]  /*23b0*/  MUFU.EX2 R14, R14 ;  /* 0x0000000e000e7308 */ /* 0x000fe20000000800 */
[----:B--2---:R-:W-:Y:S01]  /*23c0*/  FMUL R19, R48, UR30 ;  /* 0x0000001e30137c20 */ /* 0x004fe20008400000 */
[----:B---3--:R-:W-:-:S06]  /*23d0*/  FADD R48, R45, 1 ;  /* 0x3f8000002d307421 */ /* 0x008fcc0000000000 */
[----:B------:R-:W2:Y:S01]  /*23e0*/  MUFU.EX2 R5, R46 ;  /* 0x0000002e00057308 */ /* 0x000ea20000000800 */
[----:B----4-:R-:W-:Y:S01]  /*23f0*/  FADD R4, R92, 1 ;  /* 0x3f8000005c047421 */ /* 0x010fe20000000000 */
[----:B-1----:R-:W-:Y:S01]  /*2400*/  FMUL R89, R19, -1.4426950216293334961 ;  /* 0xbfb8aa3b13597820 */ /* 0x002fe20000400000 */
[----:B------:R-:W-:Y:S01]  /*2410*/  FMUL R6, R49, UR30 ;  /* 0x0000001e31067c20 */ /* 0x000fe20008400000 */
[----:B------:R-:W-:Y:S01]  /*2420*/  FMUL R7, R51, UR30 ;  /* 0x0000001e33077c20 */ /* 0x000fe20008400000 */
[----:B------:R-:W-:Y:S01]  /*2430*/  FMUL R51, R50, -1.4426950216293334961 ;  /* 0xbfb8aa3b32337820 */ /* 0x000fe20000400000 */
[----:B------:R-:W-:Y:S01]  /*2440*/  FMUL R49, R38, UR30 ;  /* 0x0000001e26317c20 */ /* 0x000fe20008400000 */
[----:B------:R-:W-:Y:S01]  /*2450*/  FMUL R44, R6, -1.4426950216293334961 ;  /* 0xbfb8aa3b062c7820 */ /* 0x000fe20000400000 */
[----:B------:R-:W1:Y:S01]  /*2460*/  MUFU.RCP R47, R48 ;  /* 0x00000030002f7308 */ /* 0x000e620000001000 */
[----:B------:R-:W-:-:S07]  /*2470*/  FMUL R45, R7, -1.4426950216293334961 ;  /* 0xbfb8aa3b072d7820 */ /* 0x000fce0000400000 */
[----:B------:R-:W3:Y:S01]  /*2480*/  MUFU.EX2 R89, R89 ;  /* 0x0000005900597308 */ /* 0x000ee20000000800 */
[----:B--2---:R-:W-:Y:S01]  /*2490*/  FADD R92, R5, 1 ;  /* 0x3f800000055c7421 */ /* 0x004fe20000000000 */
[----:B------:R-:W-:-:S04]  /*24a0*/  FMUL R46, R39, UR30 ;  /* 0x0000001e272e7c20 */ /* 0x000fc80008400000 */
[----:B------:R-:W-:Y:S02]  /*24b0*/  FMUL R5, R46, -1.4426950216293334961 ;  /* 0xbfb8aa3b2e057820 */ /* 0x000fe40000400000 */
[----:B------:R-:W2:Y:S01]  /*24c0*/  MUFU.RCP R92, R92 ;  /* 0x0000005c005c7308 */ /* 0x000ea20000001000 */
[----:B-1----:R-:W-:Y:S01]  /*24d0*/  FMUL R47, R18, R47 ;  /* 0x0000002f122f7220 */ /* 0x002fe20000400000 */
[----:B------:R-:W-:-:S03]  /*24e0*/  FMUL R48, R37, UR30 ;  /* 0x0000001e25307c20 */ /* 0x000fc60008400000 */
[----:B------:R-:W-:Y:S01]  /*24f0*/  FMUL R39, R90, R47 ;  /* 0x0000002f5a277220 */ /* 0x000fe20000400000 */
[----:B------:R-:W-:Y:S02]  /*2500*/  FMUL R47, R48, -1.4426950216293334961 ;  /* 0xbfb8aa3b302f7820 */ /* 0x000fe40000400000 */
[----:B------:R-:W1:Y:S01]  /*2510*/  MUFU.EX2 R44, R44 ;  /* 0x0000002c002c7308 */ /* 0x000e620000000800 */
[----:B---3--:R-:W-:Y:S01]  /*2520*/  FADD R90, R89, 1 ;  /* 0x3f800000595a7421 */ /* 0x008fe20000000000 */
[----:B------:R-:W-:-:S06]  /*2530*/  FMUL R89, R16, R91 ;  /* 0x0000005b10597220 */ /* 0x000fcc0000400000 */
[----:B------:R-:W3:Y:S01]  /*2540*/  MUFU.RCP R4, R4 ;  /* 0x0000000400047308 */ /* 0x000ee20000001000 */
[----:B--2---:R-:W-:-:S04]  /*2550*/  FMUL R92, R17, R92 ;  /* 0x0000005c115c7220 */ /* 0x004fc80000400000 */
[----:B------:R-:W-:-:S03]  /*2560*/  FMUL R37, R87, R92 ;  /* 0x0000005c57257220 */ /* 0x000fc60000400000 */
[----:B------:R-:W2:Y:S01]  /*2570*/  MUFU.EX2 R51, R51 ;  /* 0x0000003300337308 */ /* 0x000ea20000000800 */
[----:B-1----:R-:W-:-:S07]  /*2580*/  FADD R92, R44, 1 ;  /* 0x3f8000002c5c7421 */ /* 0x002fce0000000000 */
[----:B------:R-:W1:Y:S01]  /*2590*/  MUFU.RCP R90, R90 ;  /* 0x0000005a005a7308 */ /* 0x000e620000001000 */
[----:B---3--:R-:W-:Y:S01]  /*25a0*/  FMUL R38, R13, R4 ;  /* 0x000000040d267220 */ /* 0x008fe20000400000 */
[----:B------:R-:W-:-:S03]  /*25b0*/  FMUL R4, R49, -1.4426950216293334961 ;  /* 0xbfb8aa3b31047820 */ /* 0x000fc60000400000 */
[----:B------:R-:W-:Y:S01]  /*25c0*/  FMUL R38, R81, R38 ;  /* 0x0000002651267220 */ /* 0x000fe20000400000 */
[----:B------:R-:W-:Y:S01]  /*25d0*/  FMUL R81, R36, UR30 ;  /* 0x0000001e24517c20 */ /* 0x000fe20008400000 */
[----:B------:R-:W-:Y:S01]  /*25e0*/  FMUL R36, R84, R89 ;  /* 0x0000005954247220 */ /* 0x000fe20000400000 */
[----:B------:R-:W3:Y:S01]  /*25f0*/  MUFU.EX2 R45, R45 ;  /* 0x0000002d002d7308 */ /* 0x000ee20000000800 */
[----:B--2---:R-:W-:Y:S01]  /*2600*/  FADD R89, R51, 1 ;  /* 0x3f80000033597421 */ /* 0x004fe20000000000 */
[----:B------:R-:W-:Y:S01]  /*2610*/  FMUL R51, R41, UR30 ;  /* 0x0000001e29337c20 */ /* 0x000fe20008400000 */
[----:B------:R-:W-:Y:S01]  /*2620*/  FMUL R87, R81, -1.4426950216293334961 ;  /* 0xbfb8aa3b51577820 */ /* 0x000fe20000400000 */
[----:B------:R-:W-:Y:S02]  /*2630*/  FMUL R84, R40, UR30 ;  /* 0x0000001e28547c20 */ /* 0x000fe40008400000 */
[----:B------:R-:W-:Y:S02]  /*2640*/  FMUL R44, R51, -1.4426950216293334961 ;  /* 0xbfb8aa3b332c7820 */ /* 0x000fe40000400000 */
[----:B------:R-:W2:Y:S01]  /*2650*/  MUFU.RCP R91, R92 ;  /* 0x0000005c005b7308 */ /* 0x000ea20000001000 */
[----:B-1----:R-:W-:-:S04]  /*2660*/  FMUL R41, R19, R90 ;  /* 0x0000005a13297220 */ /* 0x002fc80000400000 */
[----:B------:R-:W-:-:S03]  /*2670*/  FMUL R41, R88, R41 ;  /* 0x0000002958297220 */ /* 0x000fc60000400000 */
[----:B------:R-:W1:Y:S01]  /*2680*/  MUFU.RCP R89, R89 ;  /* 0x0000005900597308 */ /* 0x000e620000001000 */
[----:B---3--:R-:W-:-:S07]  /*2690*/  FADD R90, R45, 1 ;  /* 0x3f8000002d5a7421 */ /* 0x008fce0000000000 */
[----:B------:R-:W3:Y:S01]  /*26a0*/  MUFU.RCP R90, R90 ;  /* 0x0000005a005a7308 */ /* 0x000ee20000001000 */
[C---:B--2---:R-:W-:Y:S01]  /*26b0*/  FMUL R88, R6.reuse, R91 ;  /* 0x0000005b06587220 */ /* 0x044fe20000400000 */
[----:B------:R-:W-:Y:S01]  /*26c0*/  F2FP.BF16.F32.PACK_AB R6, R6, R19 ;  /* 0x000000130606723e */ /* 0x000fe200000010ff */
[----:B------:R-:W-:Y:S01]  /*26d0*/  FMUL R19, R22, UR30 ;  /* 0x0000001e16137c20 */ /* 0x000fe20008400000 */
[----:B------:R-:W-:Y:S01]  /*26e0*/  FMUL R22, R33, UR30 ;  /* 0x0000001e21167c20 */ /* 0x000fe20008400000 */
[----:B------:R-:W-:Y:S01]  /*26f0*/  FMUL R40, R83, R88 ;  /* 0x0000005853287220 */ /* 0x000fe20000400000 */
[----:B------:R-:W-:Y:S01]  /*2700*/  FMUL R88, R84, -1.4426950216293334961 ;  /* 0xbfb8aa3b54587820 */ /* 0x000fe20000400000 */
[----:B------:R-:W-:Y:S01]  /*2710*/  FMUL R83, R43, UR30 ;  /* 0x0000001e2b537c20 */ /* 0x000fe20008400000 */
[----:B------:R-:W2:Y:S01]  /*2720*/  MUFU.EX2 R87, R87 ;  /* 0x0000005700577308 */ /* 0x000ea20000000800 */
[----:B-1----:R-:W-:Y:S01]  /*2730*/  FMUL R43, R50, R89 ;  /* 0x00000059322b7220 */ /* 0x002fe20000400000 */
[----:B------:R-:W-:Y:S01]  /*2740*/  FMUL R33, R26, UR30 ;  /* 0x0000001e1a217c20 */ /* 0x000fe20008400000 */
[----:B------:R-:W-:-:S02]  /*2750*/  FMUL R45, R83, -1.4426950216293334961 ;  /* 0xbfb8aa3b532d7820 */ /* 0x000fc40000400000 */
[----:B------:R-:W-:Y:S01]  /*2760*/  FMUL R43, R86, R43 ;  /* 0x0000002b562b7220 */ /* 0x000fe20000400000 */
[----:B------:R-:W-:Y:S02]  /*2770*/  FMUL R86, R42, UR30 ;  /* 0x0000001e2a567c20 */ /* 0x000fe40008400000 */
[----:B------:R-:W1:Y:S01]  /*2780*/  MUFU.EX2 R47, R47 ;  /* 0x0000002f002f7308 */ /* 0x000e620000000800 */
[C---:B---3--:R-:W-:Y:S01]  /*2790*/  FMUL R42, R7.reuse, R90 ;  /* 0x0000005a072a7220 */ /* 0x048fe20000400000 */
[----:B------:R-:W-:Y:S01]  /*27a0*/  FMUL R89, R86, -1.4426950216293334961 ;  /* 0xbfb8aa3b56597820 */ /* 0x000fe20000400000 */
[----:B------:R-:W-:Y:S02]  /*27b0*/  F2FP.BF16.F32.PACK_AB R7, R7, R50 ;  /* 0x000000320707723e */ /* 0x000fe400000010ff */
[----:B------:R-:W-:-:S03]  /*27c0*/  FMUL R42, R85, R42 ;  /* 0x0000002a552a7220 */ /* 0x000fc60000400000 */
[----:B------:R-:W3:Y:S01]  /*27d0*/  MUFU.EX2 R88, R88 ;  /* 0x0000005800587308 */ /* 0x000ee20000000800 */
[----:B--2---:R-:W-:-:S07]  /*27e0*/  FADD R90, R87, 1 ;  /* 0x3f800000575a7421 */ /* 0x004fce0000000000 */
[----:B------:R-:W2:Y:S01]  /*27f0*/  MUFU.RCP R90, R90 ;  /* 0x0000005a005a7308 */ /* 0x000ea20000001000 */
[----:B-1----:R-:W-:-:S07]  /*2800*/  FADD R47, R47, 1 ;  /* 0x3f8000002f2f7421 */ /* 0x002fce0000000000 */
[----:B------:R-:W1:Y:S01]  /*2810*/  MUFU.EX2 R44, R44 ;  /* 0x0000002c002c7308 */ /* 0x000e620000000800 */
[----:B---3--:R-:W-:-:S07]  /*2820*/  FADD R87, R88, 1 ;  /* 0x3f80000058577421 */ /* 0x008fce0000000000 */
[----:B------:R-:W3:Y:S01]  /*2830*/  MUFU.RCP R47, R47 ;  /* 0x0000002f002f7308 */ /* 0x000ee20000001000 */
[----:B--2---:R-:W-:-:S04]  /*2840*/  FMUL R91, R81, R90 ;  /* 0x0000005a515b7220 */ /* 0x004fc80000400000 */
[----:B------:R-:W-:-:S03]  /*2850*/  FMUL R80, R80, R91 ;  /* 0x0000005b50507220 */ /* 0x000fc60000400000 */
[----:B------:R-:W2:Y:S01]  /*2860*/  MUFU.RCP R87, R87 ;  /* 0x0000005700577308 */ /* 0x000ea20000001000 */
[----:B-1----:R-:W-:-:S07]  /*2870*/  FADD R88, R44, 1 ;  /* 0x3f8000002c587421 */ /* 0x002fce0000000000 */
[----:B------:R-:W1:Y:S01]  /*2880*/  MUFU.EX2 R89, R89 ;  /* 0x0000005900597308 */ /* 0x000e620000000800 */
[----:B---3--:R-:W-:-:S04]  /*2890*/  FMUL R44, R48, R47 ;  /* 0x0000002f302c7220 */ /* 0x008fc80000400000 */
[----:B------:R-:W-:-:S03]  /*28a0*/  FMUL R77, R77, R44 ;  /* 0x0000002c4d4d7220 */ /* 0x000fc60000400000 */
[----:B------:R-:W3:Y:S01]  /*28b0*/  MUFU.EX2 R45, R45 ;  /* 0x0000002d002d7308 */ /* 0x000ee20000000800 */
[----:B--2---:R-:W-:Y:S01]  /*28c0*/  FMUL R91, R84, R87 ;  /* 0x00000057545b7220 */ /* 0x004fe20000400000 */
[----:B------:R-:W-:-:S03]  /*28d0*/  FMUL R87, R67, -1.4426950216293334961 ;  /* 0xbfb8aa3b43577820 */ /* 0x000fc60000400000 */
[----:B------:R-:W-:Y:S01]  /*28e0*/  FMUL R44, R8, R91 ;  /* 0x0000005b082c7220 */ /* 0x000fe20000400000 */
[----:B------:R-:W-:Y:S02]  /*28f0*/  FMUL R91, R62, -1.4426950216293334961 ;  /* 0xbfb8aa3b3e5b7820 */ /* 0x000fe40000400000 */
[----:B------:R-:W2:Y:S01]  /*2900*/  MUFU.EX2 R4, R4 ;  /* 0x0000000400047308 */ /* 0x000ea20000000800 */
[----:B-1----:R-:W-:Y:S01]  /*2910*/  FADD R47, R89, 1 ;  /* 0x3f800000592f7421 */ /* 0x002fe20000000000 */
[----:B------:R-:W-:-:S06]  /*2920*/  FMUL R89, R60, -1.4426950216293334961 ;  /* 0xbfb8aa3b3c597820 */ /* 0x000fcc0000400000 */
[----:B------:R-:W1:Y:S01]  /*2930*/  MUFU.RCP R47, R47 ;  /* 0x0000002f002f7308 */ /* 0x000e620000001000 */
[----:B---3--:R-:W-:-:S07]  /*2940*/  FADD R8, R45, 1 ;  /* 0x3f8000002d087421 */ /* 0x008fce0000000000 */
[----:B------:R-:W3:Y:S01]  /*2950*/  MUFU.RCP R8, R8 ;  /* 0x0000000800087308 */ /* 0x000ee20000001000 */
[----:B--2---:R-:W-:Y:S01]  /*2960*/  FADD R92, R4, 1 ;  /* 0x3f800000045c7421 */ /* 0x004fe20000000000 */
[----:B------:R-:W-:-:S06]  /*2970*/  FMUL R4, R59, -1.4426950216293334961 ;  /* 0xbfb8aa3b3b047820 */ /* 0x000fcc0000400000 */
[----:B------:R-:W2:Y:S01]  /*2980*/  MUFU.RCP R88, R88 ;  /* 0x0000005800587308 */ /* 0x000ea20000001000 */
[----:B-1----:R-:W-:-:S04]  /*2990*/  FMUL R47, R86, R47 ;  /* 0x0000002f562f7220 */ /* 0x002fc80000400000 */
[----:B------:R-:W-:-:S03]  /*29a0*/  FMUL R82, R82, R47 ;  /* 0x0000002f52527220 */ /* 0x000fc60000400000 */
[----:B------:R-:W1:Y:S01]  /*29b0*/  MUFU.EX2 R5, R5 ;  /* 0x0000000500057308 */ /* 0x000e620000000800 */
[----:B---3--:R-:W-:-:S04]  /*29c0*/  FMUL R8, R83, R8 ;  /* 0x0000000853087220 */ /* 0x008fc80000400000 */
[----:B------:R-:W-:Y:S01]  /*29d0*/  FMUL R47, R11, R8 ;  /* 0x000000080b2f7220 */ /* 0x000fe20000400000 */
[----:B------:R-:W-:Y:S01]  /*29e0*/  FADD R8, R78, 1 ;  /* 0x3f8000004e087421 */ /* 0x000fe20000000000 */
[----:B------:R-:W-:Y:S01]  /*29f0*/  FADD R11, R10, 1 ;  /* 0x3f8000000a0b7421 */ /* 0x000fe20000000000 */
[----:B------:R-:W3:Y:S01]  /*2a00*/  MUFU.RCP R92, R92 ;  /* 0x0000005c005c7308 */ /* 0x000ee20000001000 */
[----:B--2---:R-:W-:Y:S01]  /*2a10*/  FMUL R90, R51, R88 ;  /* 0x00000058335a7220 */ /* 0x004fe20000400000 */
[----:B------:R-:W-:Y:S01]  /*2a20*/  FADD R10, R14, 1 ;  /* 0x3f8000000e0a7421 */ /* 0x000fe20000000000 */
[----:B------:R-:W-:Y:S01]  /*2a30*/  FMUL R88, R65, -1.4426950216293334961 ;  /* 0xbfb8aa3b41587820 */ /* 0x000fe20000400000 */
[----:B------:R-:W-:Y:S01]  /*2a40*/  F2FP.BF16.F32.PACK_AB R14, R51, R84 ;  /* 0x00000054330e723e */ /* 0x000fe200000010ff */
[----:B------:R-:W-:Y:S01]  /*2a50*/  FMUL R45, R9, R90 ;  /* 0x0000005a092d7220 */ /* 0x000fe20000400000 */
[----:B------:R-:W-:Y:S01]  /*2a60*/  FADD R9, R12, 1 ;  /* 0x3f8000000c097421 */ /* 0x000fe20000000000 */
[----:B------:R-:W-:Y:S01]  /*2a70*/  FADD R12, R79, 1 ;  /* 0x3f8000004f0c7421 */ /* 0x000fe20000000000 */
[----:B------:R-:W2:Y:S01]  /*2a80*/  MUFU.EX2 R15, R15 ;  /* 0x0000000f000f7308 */ /* 0x000ea20000000800 */
[----:B-1----:R-:W-:Y:S01]  /*2a90*/  FADD R85, R5, 1 ;  /* 0x3f80000005557421 */ /* 0x002fe20000000000 */
[----:B------:R-:W-:-:S06]  /*2aa0*/  FMUL R90, R63, -1.4426950216293334961 ;  /* 0xbfb8aa3b3f5a7820 */ /* 0x000fcc0000400000 */
[----:B------:R-:W1:Y:S01]  /*2ab0*/  MUFU.RCP R8, R8 ;  /* 0x0000000800087308 */ /* 0x000e620000001000 */
[----:B---3--:R-:W-:-:S04]  /*2ac0*/  FMUL R5, R49, R92 ;  /* 0x0000005c31057220 */ /* 0x008fc80000400000 */
[----:B------:R-:W-:Y:S01]  /*2ad0*/  FMUL R76, R76, R5 ;  /* 0x000000054c4c7220 */ /* 0x000fe20000400000 */
[----:B------:R-:W-:Y:S02]  /*2ae0*/  FMUL R5, R58, -1.4426950216293334961 ;  /* 0xbfb8aa3b3a057820 */ /* 0x000fe40000400000 */
[----:B------:R-:W3:Y:S01]  /*2af0*/  MUFU.RCP R11, R11 ;  /* 0x0000000b000b7308 */ /* 0x000ee20000001000 */
[----:B--2---:R-:W-:-:S07]  /*2b00*/  FADD R15, R15, 1 ;  /* 0x3f8000000f0f7421 */ /* 0x004fce0000000000 */
[----:B------:R-:W2:Y:S01]  /*2b10*/  MUFU.RCP R12, R12 ;  /* 0x0000000c000c7308 */ /* 0x000ea20000001000 */
[C---:B-1----:R-:W-:Y:S01]  /*2b20*/  FMUL R79, R53.reuse, R8 ;  /* 0x00000008354f7220 */ /* 0x042fe20000400000 */
[----:B------:R-:W-:Y:S01]  /*2b30*/  F2FP.BF16.F32.PACK_AB R8, R53, R74 ;  /* 0x0000004a3508723e */ /* 0x000fe200000010ff */
[----:B------:R-:W-:-:S05]  /*2b40*/  FMUL R53, R66, -1.4426950216293334961 ;  /* 0xbfb8aa3b42357820 */ /* 0x000fca0000400000 */
[----:B------:R-:W1:Y:S01]  /*2b50*/  MUFU.EX2 R4, R4 ;  /* 0x0000000400047308 */ /* 0x000e620000000800 */
[----:B---3--:R-:W-:-:S07]  /*2b60*/  FMUL R78, R74, R11 ;  /* 0x0000000b4a4e7220 */ /* 0x008fce0000400000 */
[----:B------:R-:W3:Y:S01]  /*2b70*/  MUFU.RCP R85, R85 ;  /* 0x0000005500557308 */ /* 0x000ee20000001000 */
[----:B--2---:R-:W-:-:S07]  /*2b80*/  FMUL R93, R55, R12 ;  /* 0x0000000c375d7220 */ /* 0x004fce0000400000 */
[----:B------:R-:W2:Y:S01]  /*2b90*/  MUFU.RCP R9, R9 ;  /* 0x0000000900097308 */ /* 0x000ea20000001000 */
[----:B-1----:R-:W-:Y:S01]  /*2ba0*/  FADD R12, R4, 1 ;  /* 0x3f800000040c7421 */ /* 0x002fe20000000000 */
[----:B------:R-:W-:Y:S01]  /*2bb0*/  F2FP.BF16.F32.PACK_AB R4, R13, R18 ;  /* 0x000000120d04723e */ /* 0x000fe200000010ff */
[----:B------:R-:W-:Y:S01]  /*2bc0*/  FMUL R18, R23, UR30 ;  /* 0x0000001e17127c20 */ /* 0x000fe20008400000 */
[----:B------:R-:W-:Y:S01]  /*2bd0*/  FMUL R23, R24, UR30 ;  /* 0x0000001e18177c20 */ /* 0x000fe20008400000 */
[----:B------:R-:W-:Y:S02]  /*2be0*/  F2FP.BF16.F32.PACK_AB R13, R46, R49 ;  /* 0x000000312e0d723e */ /* 0x000fe400000010ff */
[----:B------:R-:W-:Y:S01]  /*2bf0*/  FMUL R93, R18, R93 ;  /* 0x0000005d125d7220 */ /* 0x000fe20000400000 */
[----:B------:R-:W1:Y:S01]  /*2c00*/  MUFU.RCP R10, R10 ;  /* 0x0000000a000a7308 */ /* 0x000e620000001000 */
[----:B---3--:R-:W-:Y:S01]  /*2c10*/  FMUL R92, R46, R85 ;  /* 0x000000552e5c7220 */ /* 0x008fe20000400000 */
[----:B------:R-:W-:-:S03]  /*2c20*/  FMUL R85, R61, -1.4426950216293334961 ;  /* 0xbfb8aa3b3d557820 */ /* 0x000fc60000400000 */
[----:B------:R-:W-:Y:S01]  /*2c30*/  FMUL R75, R75, R92 ;  /* 0x0000005c4b4b7220 */ /* 0x000fe20000400000 */
[----:B------:R-:W-:Y:S02]  /*2c40*/  FMUL R92, R64, -1.4426950216293334961 ;  /* 0xbfb8aa3b405c7820 */ /* 0x000fe40000400000 */
[----:B------:R-:W3:Y:S01]  /*2c50*/  MUFU.RCP R15, R15 ;  /* 0x0000000f000f7308 */ /* 0x000ee20000001000 */
[----:B--2---:R-:W-:Y:S01]  /*2c60*/  FMUL R74, R54, R9 ;  /* 0x00000009364a7220 */ /* 0x004fe20000400000 */
[----:B------:R-:W-:-:S03]  /*2c70*/  F2FP.BF16.F32.PACK_AB R9, R55, R54 ;  /* 0x000000363709723e */ /* 0x000fc600000010ff */
[----:B------:R-:W-:-:S03]  /*2c80*/  FMUL R74, R19, R74 ;  /* 0x0000004a134a7220 */ /* 0x000fc60000400000 */
[----:B------:R-:W2:Y:S01]  /*2c90*/  MUFU.EX2 R5, R5 ;  /* 0x0000000500057308 */ /* 0x000ea20000000800 */
[C---:B-1----:R-:W-:Y:S01]  /*2ca0*/  FMUL R55, R57.reuse, R10 ;  /* 0x0000000a39377220 */ /* 0x042fe20000400000 */
[----:B------:R-:W-:-:S06]  /*2cb0*/  F2FP.BF16.F32.PACK_AB R10, R57, R56 ;  /* 0x00000038390a723e */ /* 0x000fcc00000010ff */
[----:B------:R-:W1:Y:S01]  /*2cc0*/  MUFU.EX2 R90, R90 ;  /* 0x0000005a005a7308 */ /* 0x000e620000000800 */
[----:B---3--:R-:W-:Y:S01]  /*2cd0*/  FMUL R54, R56, R15 ;  /* 0x0000000f38367220 */ /* 0x008fe20000400000 */
[----:B------:R-:W-:-:S03]  /*2ce0*/  F2FP.BF16.F32.PACK_AB R15, R83, R86 ;  /* 0x00000056530f723e */ /* 0x000fc600000010ff */
[----:B------:R-:W-:-:S03]  /*2cf0*/  FMUL R54, R23, R54 ;  /* 0x0000003617367220 */ /* 0x000fc60000400000 */
[----:B------:R-:W-:Y:S01]  /*2d00*/  MUFU.EX2 R91, R91 ;  /* 0x0000005b005b7308 */ /* 0x000fe20000000800 */
[----:B--2---:R-:W-:-:S07]  /*2d10*/  FADD R5, R5, 1 ;  /* 0x3f80000005057421 */ /* 0x004fce0000000000 */
[----:B------:R-:W2:Y:S01]  /*2d20*/  MUFU.EX2 R88, R88 ;  /* 0x0000005800587308 */ /* 0x000ea20000000800 */
[----:B-1----:R-:W-:-:S07]  /*2d30*/  FADD R24, R90, 1 ;  /* 0x3f8000005a187421 */ /* 0x002fce0000000000 */
[----:B------:R-:W-:Y:S08]  /*2d40*/  MUFU.EX2 R53, R53 ;  /* 0x0000003500357308 */ /* 0x000ff00000000800 */
[----:B------:R-:W1:Y:S01]  /*2d50*/  MUFU.RCP R56, R12 ;  /* 0x0000000c00387308 */ /* 0x000e620000001000 */
[----:B--2---:R-:W-:-:S07]  /*2d60*/  FADD R26, R88, 1 ;  /* 0x3f800000581a7421 */ /* 0x004fce0000000000 */
[----:B------:R-:W2:Y:S08]  /*2d70*/  MUFU.EX2 R87, R87 ;  /* 0x0000005700577308 */ /* 0x000eb00000000800 */
[----:B------:R-:W3:Y:S01]  /*2d80*/  MUFU.EX2 R85, R85 ;  /* 0x0000005500557308 */ /* 0x000ee20000000800 */
[----:B-1----:R-:W-:Y:S01]  /*2d90*/  FMUL R49, R59, R56 ;  /* 0x000000383b317220 */ /* 0x002fe20000400000 */
[----:B------:R-:W-:-:S06]  /*2da0*/  F2FP.BF16.F32.PACK_AB R12, R48, R81 ;  /* 0x00000051300c723e */ /* 0x000fcc00000010ff */
[----:B------:R-:W1:Y:S01]  /*2db0*/  MUFU.EX2 R89, R89 ;  /* 0x0000005900597308 */ /* 0x000e620000000800 */
[----:B--2---:R-:W-:-:S07]  /*2dc0*/  FADD R56, R87, 1 ;  /* 0x3f80000057387421 */ /* 0x004fce0000000000 */
[----:B------:R2:W-:Y:S01]  /*2dd0*/  MUFU.RCP R11, R5 ;  /* 0x00000005000b7308 */ /* 0x0005e20000001000 */
[----:B---3--:R-:W-:-:S07]  /*2de0*/  FADD R85, R85, 1 ;  /* 0x3f80000055557421 */ /* 0x008fce0000000000 */
[----:B------:R-:W3:Y:S01]  /*2df0*/  MUFU.EX2 R92, R92 ;  /* 0x0000005c005c7308 */ /* 0x000ee20000000800 */
[----:B-1----:R-:W-:-:S07]  /*2e00*/  FADD R57, R89, 1 ;  /* 0x3f80000059397421 */ /* 0x002fce0000000000 */
[----:B------:R-:W1:Y:S01]  /*2e10*/  MUFU.RCP R24, R24 ;  /* 0x0000001800187308 */ /* 0x000e620000001000 */
[----:B--2---:R-:W-:Y:S01]  /*2e20*/  F2FP.BF16.F32.PACK_AB R5, R16, R17 ;  /* 0x000000111005723e */ /* 0x004fe200000010ff */
[----:B------:R-:W-:Y:S01]  /*2e30*/  FMUL R16, R21, UR30 ;  /* 0x0000001e15107c20 */ /* 0x000fe20008400000 */
[----:B------:R-:W-:Y:S01]  /*2e40*/  FMUL R17, R20, UR30 ;  /* 0x0000001e14117c20 */ /* 0x000fe20008400000 */
[----:B------:R-:W-:Y:S01]  /*2e50*/  FMUL R20, R25, UR30 ;  /* 0x0000001e19147c20 */ /* 0x000fe20008400000 */
[----:B------:R-:W-:Y:S01]  /*2e60*/  FADD R21, R91, 1 ;  /* 0x3f8000005b157421 */ /* 0x000fe20000000000 */
[C---:B------:R-:W-:Y:S01]  /*2e70*/  FMUL R79, R16.reuse, R79 ;  /* 0x0000004f104f7220 */ /* 0x040fe20000400000 */
[----:B------:R-:W-:Y:S01]  /*2e80*/  FMUL R78, R17, R78 ;  /* 0x0000004e114e7220 */ /* 0x000fe20000400000 */
[----:B------:R-:W-:Y:S01]  /*2e90*/  F2FP.BF16.F32.PACK_AB R16, R16, R17 ;  /* 0x000000111010723e */ /* 0x000fe200000010ff */
[----:B------:R-:W2:Y:S01]  /*2ea0*/  MUFU.RCP R26, R26 ;  /* 0x0000001a001a7308 */ /* 0x000ea20000001000 */
[----:B------:R-:W-:Y:S01]  /*2eb0*/  F2FP.BF16.F32.PACK_AB R17, R18, R19 ;  /* 0x000000131211723e */ /* 0x000fe200000010ff */
[----:B---3--:R-:W-:Y:S01]  /*2ec0*/  FADD R92, R92, 1 ;  /* 0x3f8000005c5c7421 */ /* 0x008fe20000000000 */
[----:B------:R-:W-:Y:S01]  /*2ed0*/  F2FP.BF16.F32.PACK_AB R18, R20, R23 ;  /* 0x000000171412723e */ /* 0x000fe200000010ff */
[----:B------:R-:W-:Y:S01]  /*2ee0*/  FADD R23, R53, 1 ;  /* 0x3f80000035177421 */ /* 0x000fe20000000000 */
[----:B------:R-:W-:Y:S01]  /*2ef0*/  FMUL R25, R32, UR30 ;  /* 0x0000001e20197c20 */ /* 0x000fe20008400000 */
[----:B------:R-:W-:Y:S01]  /*2f00*/  FMUL R32, R27, UR30 ;  /* 0x0000001e1b207c20 */ /* 0x000fe20008400000 */
[----:B------:R-:W-:Y:S01]  /*2f10*/  FMUL R48, R58, R11 ;  /* 0x0000000b3a307220 */ /* 0x000fe20000400000 */
[----:B------:R-:W3:Y:S01]  /*2f20*/  MUFU.RCP R21, R21 ;  /* 0x0000001500157308 */ /* 0x000ee20000001000 */
[----:B-1----:R-:W-:Y:S01]  /*2f30*/  FMUL R24, R63, R24 ;  /* 0x000000183f187220 */ /* 0x002fe20000400000 */
[C---:B------:R-:W-:Y:S01]  /*2f40*/  FMUL R46, R32.reuse, R49 ;  /* 0x00000031202e7220 */ /* 0x040fe20000400000 */
[----:B------:R-:W-:Y:S01]  /*2f50*/  FMUL R49, R33, R48 ;  /* 0x0000003021317220 */ /* 0x000fe20000400000 */
[----:B------:R-:W-:Y:S01]  /*2f60*/  F2FP.BF16.F32.PACK_AB R19, R32, R33 ;  /* 0x000000212013723e */ /* 0x000fe200000010ff */
[----:B------:R-:W-:Y:S01]  /*2f70*/  FMUL R48, R31, R24 ;  /* 0x000000181f307220 */ /* 0x000fe20000400000 */
[----:B------:R-:W-:Y:S01]  /*2f80*/  F2FP.BF16.F32.PACK_AB R11, R59, R58 ;  /* 0x0000003a3b0b723e */ /* 0x000fe200000010ff */
[----:B------:R-:W-:Y:S01]  /*2f90*/  FMUL R55, R20, R55 ;  /* 0x0000003714377220 */ /* 0x000fe20000400000 */
[----:B------:R-:W1:Y:S01]  /*2fa0*/  MUFU.RCP R23, R23 ;  /* 0x0000001700177308 */ /* 0x000e620000001000 */
[----:B--2---:R-:W-:Y:S01]  /*2fb0*/  FMUL R53, R65, R26 ;  /* 0x0000001a41357220 */ /* 0x004fe20000400000 */
[----:B------:R-:W-:-:S03]  /*2fc0*/  F2FP.BF16.F32.PACK_AB R20, R29, R28 ;  /* 0x0000001c1d14723e */ /* 0x000fc600000010ff */
[C---:B------:R-:W-:Y:S01]  /*2fd0*/  FMUL R53, R22.reuse, R53 ;  /* 0x0000003516357220 */ /* 0x040fe20000400000 */
[----:B------:R-:W-:Y:S02]  /*2fe0*/  F2FP.BF16.F32.PACK_AB R22, R22, R25 ;  /* 0x000000191616723e */ /* 0x000fe400000010ff */
[----:B------:R-:W2:Y:S01]  /*2ff0*/  MUFU.RCP R50, R85 ;  /* 0x0000005500327308 */ /* 0x000ea20000001000 */
[----:B---3--:R-:W-:-:S04]  /*3000*/  FMUL R21, R62, R21 ;  /* 0x000000153e157220 */ /* 0x008fc80000400000 */
[----:B------:R-:W-:Y:S01]  /*3010*/  FMUL R51, R30, R21 ;  /* 0x000000151e337220 */ /* 0x000fe20000400000 */
[----:B------:R-:W-:Y:S02]  /*3020*/  F2FP.BF16.F32.PACK_AB R21, R31, R30 ;  /* 0x0000001e1f15723e */ /* 0x000fe400000010ff */
[----:B------:R-:W3:Y:S01]  /*3030*/  MUFU.RCP R56, R56 ;  /* 0x0000003800387308 */ /* 0x000ee20000001000 */
[----:B-1----:R-:W-:Y:S01]  /*3040*/  FMUL R23, R66, R23 ;  /* 0x0000001742177220 */ /* 0x002fe20000400000 */
[C---:B------:R-:W-:Y:S02]  /*3050*/  LEA R30, R52.reuse, R68, 0xd ;  /* 0x00000044341e7211 */ /* 0x040fe400078e68ff */
[----:B------:R-:W-:Y:S01]  /*3060*/  LEA R52, R52, R69, 0xd ;  /* 0x0000004534347211 */ /* 0x000fe200078e68ff */
[----:B------:R-:W-:Y:S01]  /*3070*/  FMUL R58, R34, R23 ;  /* 0x00000017223a7220 */ /* 0x000fe20000400000 */
[----:B------:R-:W-:Y:S01]  /*3080*/  F2FP.BF16.F32.PACK_AB R23, R35, R34 ;  /* 0x000000222317723e */ /* 0x000fe200000010ff */
[----:B------:R1:W-:Y:S01]  /*3090*/  STS.128 [R30], R16 ;  /* 0x000000101e007388 */ /* 0x0003e20000000c00 */
[----:B------:R-:W4:Y:S01]  /*30a0*/  MUFU.RCP R57, R57 ;  /* 0x0000003900397308 */ /* 0x000f220000001000 */
[----:B--2---:R-:W-:Y:S01]  /*30b0*/  FMUL R32, R61, R50 ;  /* 0x000000323d207220 */ /* 0x004fe20000400000 */
[----:B------:R-:W-:Y:S01]  /*30c0*/  MOV R50, UR8 ;  /* 0x0000000800327c02 */ /* 0x000fe20008000f00 */
[----:B------:R-:W-:Y:S02]  /*30d0*/  STS.128 [R52], R20 ;  /* 0x0000001434007388 */ /* 0x000fe40000000c00 */
[----:B------:R-:W-:Y:S01]  /*30e0*/  FMUL R32, R29, R32 ;  /* 0x000000201d207220 */ /* 0x000fe20000400000 */
[----:B------:R-:W-:-:S02]  /*30f0*/  LEA R34, R50, R3, 0xd ;  /* 0x0000000332227211 */ /* 0x000fc400078e68ff */
[----:B------:R-:W2:Y:S01]  /*3100*/  MUFU.RCP R27, R92 ;  /* 0x0000005c001b7308 */ /* 0x000ea20000001000 */
[----:B---3--:R-:W-:Y:S01]  /*3110*/  FMUL R24, R67, R56 ;  /* 0x0000003843187220 */ /* 0x008fe20000400000 */
[----:B------:R-:W-:Y:S02]  /*3120*/  LEA R31, R50, R68, 0xd ;  /* 0x00000044321f7211 */ /* 0x000fe400078e68ff */
[----:B------:R-:W-:Y:S01]  /*3130*/  F2FP.BF16.F32.PACK_AB R29, R93, R74 ;  /* 0x0000004a5d1d723e */ /* 0x000fe200000010ff */
[----:B----4-:R-:W-:Y:S01]  /*3140*/  FMUL R33, R60, R57 ;  /* 0x000000393c217220 */ /* 0x010fe20000400000 */
[----:B------:R-:W-:Y:S01]  /*3150*/  FMUL R57, R35, R24 ;  /* 0x0000001823397220 */ /* 0x000fe20000400000 */
[----:B------:R-:W-:Y:S02]  /*3160*/  LEA R35, R50, R2, 0xd ;  /* 0x0000000232237211 */ /* 0x000fe400078e68ff */
[----:B------:R-:W-:Y:S01]  /*3170*/  FMUL R33, R28, R33 ;  /* 0x000000211c217220 */ /* 0x000fe20000400000 */
[----:B------:R-:W-:-:S02]  /*3180*/  F2FP.BF16.F32.PACK_AB R24, R61, R60 ;  /* 0x0000003c3d18723e */ /* 0x000fc400000010ff */
[----:B------:R3:W-:Y:S01]  /*3190*/  STS.128 [R35], R12 ;  /* 0x0000000c23007388 */ /* 0x0007e20000000c00 */
[----:B--2---:R-:W-:Y:S01]  /*31a0*/  FMUL R26, R64, R27 ;  /* 0x0000001b401a7220 */ /* 0x004fe20000400000 */
[----:B------:R-:W-:Y:S02]  /*31b0*/  F2FP.BF16.F32.PACK_AB R27, R67, R66 ;  /* 0x00000042431b723e */ /* 0x000fe400000010ff */
[----:B------:R2:W-:Y:S01]  /*31c0*/  STS.128 [R34], R4 ;  /* 0x0000000422007388 */ /* 0x0005e20000000c00 */
[----:B------:R-:W-:Y:S01]  /*31d0*/  FMUL R56, R25, R26 ;  /* 0x0000001a19387220 */ /* 0x000fe20000400000 */
[----:B-1----:R-:W-:Y:S02]  /*31e0*/  MOV R16, UR4 ;  /* 0x0000000400107c02 */ /* 0x002fe40008000f00 */
[----:B------:R-:W-:Y:S01]  /*31f0*/  F2FP.BF16.F32.PACK_AB R25, R63, R62 ;  /* 0x0000003e3f19723e */ /* 0x000fe200000010ff */
[----:B------:R1:W-:Y:S01]  /*3200*/  STS.128 [R31], R8 ;  /* 0x000000081f007388 */ /* 0x0003e20000000c00 */
[----:B------:R-:W-:-:S02]  /*3210*/  F2FP.BF16.F32.PACK_AB R26, R65, R64 ;  /* 0x00000040411a723e */ /* 0x000fc400000010ff */
[----:B------:R-:W-:Y:S02]  /*3220*/  LEA R50, R50, R69, 0xd ;  /* 0x0000004532327211 */ /* 0x000fe400078e68ff */
[C---:B------:R-:W-:Y:S02]  /*3230*/  LEA R19, R16.reuse, R70, 0xd ;  /* 0x0000004610137211 */ /* 0x040fe400078e68ff */
[C---:B------:R-:W-:Y:S01]  /*3240*/  LEA R18, R16.reuse, R71, 0xd ;  /* 0x0000004710127211 */ /* 0x040fe200078e68ff */
[----:B------:R4:W-:Y:S01]  /*3250*/  STS.128 [R50], R24 ;  /* 0x0000001832007388 */ /* 0x0009e20000000c00 */
[----:B------:R-:W-:Y:S02]  /*3260*/  F2FP.BF16.F32.PACK_AB R28, R79, R78 ;  /* 0x0000004e4f1c723e */ /* 0x000fe400000010ff */
[----:B------:R-:W-:Y:S02]  /*3270*/  F2FP.BF16.F32.PACK_AB R30, R55, R54 ;  /* 0x00000036371e723e */ /* 0x000fe400000010ff */
[----:B------:R-:W-:-:S02]  /*3280*/  LEA R17, R16, R72, 0xd ;  /* 0x0000004810117211 */ /* 0x000fc400078e68ff */
[----:B------:R-:W-:Y:S02]  /*3290*/  LEA R16, R16, R73, 0xd ;  /* 0x0000004910107211 */ /* 0x000fe400078e68ff */
[----:B---3--:R-:W-:Y:S02]  /*32a0*/  F2FP.BF16.F32.PACK_AB R12, R38, R39 ;  /* 0x00000027260c723e */ /* 0x008fe400000010ff */
[----:B------:R-:W-:Y:S02]  /*32b0*/  F2FP.BF16.F32.PACK_AB R13, R36, R37 ;  /* 0x00000025240d723e */ /* 0x000fe400000010ff */
[----:B--2---:R-:W-:Y:S02]  /*32c0*/  F2FP.BF16.F32.PACK_AB R5, R75, R76 ;  /* 0x0000004c4b05723e */ /* 0x004fe400000010ff */
[----:B------:R-:W-:Y:S02]  /*32d0*/  F2FP.BF16.F32.PACK_AB R4, R77, R80 ;  /* 0x000000504d04723e */ /* 0x000fe400000010ff */
[----:B------:R-:W-:-:S02]  /*32e0*/  F2FP.BF16.F32.PACK_AB R6, R45, R44 ;  /* 0x0000002c2d06723e */ /* 0x000fc400000010ff */
[----:B------:R-:W-:Y:S02]  /*32f0*/  F2FP.BF16.F32.PACK_AB R7, R47, R82 ;  /* 0x000000522f07723e */ /* 0x000fe400000010ff */
[----:B------:R-:W-:Y:S02]  /*3300*/  F2FP.BF16.F32.PACK_AB R14, R40, R41 ;  /* 0x00000029280e723e */ /* 0x000fe400000010ff */
[----:B------:R-:W-:Y:S01]  /*3310*/  F2FP.BF16.F32.PACK_AB R15, R42, R43 ;  /* 0x0000002b2a0f723e */ /* 0x000fe200000010ff */
[----:B------:R4:W-:Y:S01]  /*3320*/  STS.128 [R19], R4 ;  /* 0x0000000413007388 */ /* 0x0009e20000000c00 */
[----:B-1----:R-:W-:Y:S02]  /*3330*/  F2FP.BF16.F32.PACK_AB R31, R46, R49 ;  /* 0x000000312e1f723e */ /* 0x002fe400000010ff */
[----:B------:R-:W-:Y:S01]  /*3340*/  F2FP.BF16.F32.PACK_AB R8, R32, R33 ;  /* 0x000000212008723e */ /* 0x000fe200000010ff */
[----:B------:R4:W-:Y:S01]  /*3350*/  STS.128 [R18], R12 ;  /* 0x0000000c12007388 */ /* 0x0009e20000000c00 */
[----:B------:R-:W-:-:S02]  /*3360*/  F2FP.BF16.F32.PACK_AB R9, R48, R51 ;  /* 0x000000333009723e */ /* 0x000fc400000010ff */
[----:B------:R-:W-:Y:S01]  /*3370*/  F2FP.BF16.F32.PACK_AB R10, R53, R56 ;  /* 0x00000038350a723e */ /* 0x000fe200000010ff */
[----:B------:R4:W-:Y:S01]  /*3380*/  STS.128 [R17], R28 ;  /* 0x0000001c11007388 */ /* 0x0009e20000000c00 */
[----:B------:R-:W-:-:S05]  /*3390*/  F2FP.BF16.F32.PACK_AB R11, R57, R58 ;  /* 0x0000003a390b723e */ /* 0x000fca00000010ff */
[----:B------:R4:W-:Y:S01]  /*33a0*/  STS.128 [R16], R8 ;  /* 0x0000000810007388 */ /* 0x0009e20000000c00 */
[----:B------:R1:W-:Y:S06]  /*33b0*/  MEMBAR.ALL.CTA ;  /* 0x0000000000007992 */ /* 0x0003ec0000008000 */
[----:B-1----:R-:W1:Y:S02]  /*33c0*/  FENCE.VIEW.ASYNC.S ;  /* 0x00000000000073c6 */ /* 0x002e640000000000 */
[----:B-1----:R-:W-:Y:S06]  /*33d0*/  BAR.SYNC.DEFER_BLOCKING 0x1, 0x80 ;  /* 0x0042000000007b1d */ /* 0x002fec0000010000 */
[----:B------:R-:W-:Y:S05]  /*33e0*/  BRA.U !UP2, `(.L_x_25) ;  /* 0x000000010a447547 */ /* 0x000fea000b800000 */
[----:B------:R-:W-:Y:S02]  /*33f0*/  USHF.L.U32 UR12, UR12, 0xc, URZ ;  /* 0x0000000c0c0c7899 */ /* 0x000fe400080006ff */
[----:B------:R-:W-:Y:S02]  /*3400*/  USHF.L.U32 UR8, UR8, 0xc, URZ ;  /* 0x0000000c08087899 */ /* 0x000fe400080006ff */
[----:B------:R-:W-:Y:S02]  /*3410*/  USHF.L.U32 UR4, UR4, 0xc, URZ ;  /* 0x0000000c04047899 */ /* 0x000fe400080006ff */
[----:B------:R-:W-:Y:S02]  /*3420*/  UIADD3 UR12, UPT, UPT, UR12, UR12, URZ ;  /* 0x0000000c0c0c7290 */ /* 0x000fe4000fffe0ff */
[----:B------:R-:W-:Y:S02]  /*3430*/  UIADD3 UR8, UPT, UPT, UR8, UR8, URZ ;  /* 0x0000000808087290 */ /* 0x000fe4000fffe0ff */
[----:B------:R-:W-:-:S02]  /*3440*/  UIADD3 UR4, UPT, UPT, UR27, UR4, UR4 ;  /* 0x000000041b047290 */ /* 0x000fc4000fffe004 */
[----:B------:R-:W-:Y:S02]  /*3450*/  UIADD3 UR12, UPT, UPT, UR12, 0x400, UR27 ;  /* 0x000004000c0c7890 */ /* 0x000fe4000fffe01b */
[----:B------:R-:W-:Y:S02]  /*3460*/  UIADD3 UR9, UPT, UPT, UR13, 0x20, URZ ;  /* 0x000000200d097890 */ /* 0x000fe4000fffe0ff */
[----:B------:R-:W-:Y:S02]  /*3470*/  UIADD3 UR8, UPT, UPT, UR8, 0x400, UR27 ;  /* 0x0000040008087890 */ /* 0x000fe4000fffe01b */
[----:B------:R-:W-:Y:S01]  /*3480*/  UIADD3 UR4, UPT, UPT, UR4, 0x8400, URZ ;  /* 0x0000840004047890 */ /* 0x000fe2000fffe0ff */
[----:B------:R-:W-:Y:S01]  /*3490*/  UMOV UR10, UR14 ;  /* 0x0000000e000a7c82 */ /* 0x000fe20008000000 */
[----:B------:R-:W-:Y:S01]  /*34a0*/  UMOV UR6, UR14 ;  /* 0x0000000e00067c82 */ /* 0x000fe20008000000 */
[----:B------:R1:W-:Y:S04]  /*34b0*/  UTMASTG.2D [UR12], [UR38], desc[URZ] ;  /* 0x0000ff0c260073b5 */ /* 0x0003e80008009000 */
[----:B------:R1:W-:Y:S02]  /*34c0*/  UTMASTG.2D [UR8], [UR38], desc[URZ] ;  /* 0x0000ff08260073b5 */ /* 0x0003e40008009000 */
[----:B------:R1:W-:Y:S01]  /*34d0*/  UTMASTG.2D [UR4], [UR36], desc[URZ] ;  /* 0x0000ff04240073b5 */ /* 0x0003e20008009000 */
[----:B------:R0:W-:Y:S01]  /*34e0*/  UTMACMDFLUSH ;  /* 0x00000000000079b7 */ /* 0x0001e20000000000 */
[----:B-1----:R-:W-:-:S04]  /*34f0*/  DEPBAR.LE SB0, 0x3 ;  /* 0x000080c00000791a */ /* 0x002fc80000000000 */
.L_x_25:
[----:B------:R-:W-:Y:S01]  /*3500*/  BAR.SYNC.DEFER_BLOCKING 0x1, 0x80 ;  /* 0x0042000000007b1d */ /* 0x000fe20000010000 */
[----:B------:R-:W-:Y:S02]  /*3510*/  UIADD3 UR6, UPT, UPT, UR32, -0x1, URZ ;  /* 0xffffffff20067890 */ /* 0x000fe4000fffe0ff */
[----:B------:R-:W-:Y:S02]  /*3520*/  UIADD3 UR4, UPT, UPT, UR32, 0x2, URZ ;  /* 0x0000000220047890 */ /* 0x000fe4000fffe0ff */
[----:B------:R-:W-:Y:S02]  /*3530*/  UISETP.GE.U32.AND UP0, UPT, UR6, 0x6, UPT ;  /* 0x000000060600788c */ /* 0x000fe4000bf06070 */
[----:B------:R-:W-:Y:S02]  /*3540*/  UIADD3 UR34, UPT, UPT, UR34, 0x40, URZ ;  /* 0x0000004022227890 */ /* 0x000fe4000fffe0ff */
[----:B------:R-:W-:Y:S02]  /*3550*/  UIADD3 UR33, UPT, UPT, UR33, 0x1, URZ ;  /* 0x0000000121217890 */ /* 0x000fe4000fffe0ff */
[----:B------:R-:W-:-:S02]  /*3560*/  UIADD3 UR31, UPT, UPT, UR31, 0x2, URZ ;  /* 0x000000021f1f7890 */ /* 0x000fc4000fffe0ff */
[----:B------:R-:W-:Y:S02]  /*3570*/  UIADD3 UR5, UPT, UPT, UR5, 0x20, URZ ;  /* 0x0000002005057890 */ /* 0x000fe4000fffe0ff */
[----:B------:R-:W-:Y:S01]  /*3580*/  UIADD3 UR13, UPT, UPT, UR13, 0x40, URZ ;  /* 0x000000400d0d7890 */ /* 0x000fe2000fffe0ff */
[----:B------:R-:W-:Y:S01]  /*3590*/  UMOV UR32, UR4 ;  /* 0x0000000400207c82 */ /* 0x000fe20008000000 */
[----:B------:R-:W-:Y:S10]  /*35a0*/  BRA.U !UP0, `(.L_x_26) ;  /* 0xffffffe9081c7547 */ /* 0x000ff4000b83ffff */
[----:B------:R-:W-:Y:S01]  /*35b0*/  NOP ;  /* 0x0000000000007918 */ /* 0x000fe20000000000 */
[----:B------:R-:W1:Y:S01]  /*35c0*/  LDCU.64 UR4, c[0x0][0x5c0] ;  /* 0x0000b800ff0477ac */ /* 0x000e620008000a00 */
[----:B------:R-:W-:Y:S01]  /*35d0*/  UIADD3 UR25, UPT, UPT, UR24, UR25, URZ ;  /* 0x0000001918197290 */ /* 0x000fe2000fffe0ff */
[----:B------:R-:W-:Y:S01]  /*35e0*/  ELECT P0, URZ, PT ;  /* 0x0000000000ff782f */ /* 0x000fe20003800000 */
[----:B------:R-:W-:Y:S02]  /*35f0*/  UIADD3 UR21, UPT, UPT, UR21, 0x1, URZ ;  /* 0x0000000115157890 */ /* 0x000fe4000fffe0ff */
[----:B------:R-:W-:Y:S02]  /*3600*/  UIADD3 UR22, UPT, UPT, UR22, 0x1, URZ ;  /* 0x0000000116167890 */ /* 0x000fe4000fffe0ff */
[----:B------:R-:W-:-:S04]  /*3610*/  UISETP.NE.AND UP0, UPT, UR21, 0x2, UPT ;  /* 0x000000021500788c */ /* 0x000fc8000bf05270 */
[----:B------:R-:W-:Y:S02]  /*3620*/  USEL UR21, UR21, URZ, UP0 ;  /* 0x000000ff15157287 */ /* 0x000fe40008000000 */
[----:B-1----:R-:W-:Y:S02]  /*3630*/  UIMAD.WIDE.U32 UR8, UR25, UR5, URZ ;  /* 0x00000005190872a5 */ /* 0x002fe4000f8e00ff */
[----:B----4-:R-:W-:Y:S01]  /*3640*/  @P0 IMAD.MOV.U32 R4, RZ, RZ, 0x1 ;  /* 0x00000001ff040424 */ /* 0x010fe200078e00ff */
[----:B------:R-:W1:Y:S03]  /*3650*/  LDCU UR5, c[0x0][0x5d0] ;  /* 0x0000ba00ff0577ac */ /* 0x000e660008000800 */
[----:B------:R2:W-:Y:S01]  /*3660*/  @P0 SYNCS.ARRIVE.TRANS64.ART0 RZ, [UR11+0x40], R4 ;  /* 0x00004004ffff09a7 */ /* 0x0005e2000850000b */
        /* <DEDUP_REMOVED lines=11> */
[----:B------:R-:W-:-:S04]  /*3720*/  USHF.R.U32.HI UR6, URZ, UR17, UR6 ;  /* 0x00000011ff067299 */ /* 0x000fc80008011606 */
[----:B-1----:R-:W-:-:S04]  /*3730*/  UIMAD.WIDE.U32 UR8, UR6, UR5, URZ ;  /* 0x00000005060872a5 */ /* 0x002fc8000f8e00ff */
[----:B------:R-:W-:-:S04]  /*3740*/  UIADD3 UR5, UPT, UPT, UR6, -UR9, URZ ;  /* 0x8000000906057290 */ /* 0x000fc8000fffe0ff */
[----:B------:R-:W-:-:S03]  /*3750*/  USHF.R.U32.HI UR5, URZ, UR16, UR5 ;  /* 0x00000010ff057299 */ /* 0x000fc60008011605 */
[----:B------:R-:W1:Y:S01]  /*3760*/  LDCU UR8, c[0x0][0x5cc] ;  /* 0x0000b980ff0877ac */ /* 0x000e620008000800 */
[----:B------:R-:W-:-:S04]  /*3770*/  UIADD3 UR5, UPT, UPT, UR9, UR5, URZ ;  /* 0x0000000509057290 */ /* 0x000fc8000fffe0ff */
[----:B------:R-:W-:-:S04]  /*3780*/  USHF.R.U32.HI UR5, URZ, UR15, UR5 ;  /* 0x0000000fff057299 */ /* 0x000fc80008011605 */
[----:B------:R-:W-:-:S04]  /*3790*/  UIADD3 UR5, UPT, UPT, -UR5, URZ, URZ ;  /* 0x000000ff05057290 */ /* 0x000fc8000fffe1ff */
[----:B------:R-:W-:Y:S02]  /*37a0*/  UIMAD UR5, UR4, UR5, UR6 ;  /* 0x00000005040572a4 */ /* 0x000fe4000f8e0206 */
[----:B------:R-:W-:Y:S02]  /*37b0*/  USEL UR4, URZ, 0x1, UP0 ;  /* 0x00000001ff047887 */ /* 0x000fe40008000000 */
[----:B------:R-:W-:Y:S02]  /*37c0*/  UISETP.GE.AND UP0, UPT, UR25, 0x200, UPT ;  /* 0x000002001900788c */ /* 0x000fe4000bf06270 */
[----:B------:R-:W-:Y:S02]  /*37d0*/  UIADD3 UR6, UPT, UPT, -UR6, URZ, URZ ;  /* 0x000000ff06067290 */ /* 0x000fe4000fffe1ff */
[----:B------:R-:W-:Y:S02]  /*37e0*/  LOP3.LUT R0, R0, UR4, RZ, 0x3c, !PT ;  /* 0x0000000400007c12 */ /* 0x000fe4000f8e3cff */
[----:B-1----:R-:W-:-:S03]  /*37f0*/  UIMAD UR14, UR8, UR6, UR14 ;  /* 0x00000006080e72a4 */ /* 0x002fc6000f8e020e */
[----:B--2---:R-:W-:Y:S09]  /*3800*/  BRA.U !UP0, `(.L_x_27) ;  /* 0xffffffe508387547 */ /* 0x004ff2000b83ffff */
.L_x_23:
[----:B------:R-:W-:Y:S05]  /*3810*/  BRA.U !UP2, `(.L_x_28) ;  /* 0x000000010a1c7547 */ /* 0x000fea000b800000 */
[----:B------:R-:W2:Y:S01]  /*3820*/  S2UR UR4, SR_CgaCtaId ;  /* 0x00000000000479c3 */ /* 0x000ea20000008800 */
[----:B------:R-:W-:Y:S01]  /*3830*/  ELECT P0, URZ, PT ;  /* 0x0000000000ff782f */ /* 0x000fe20003800000 */
[----:B------:R-:W-:Y:S01]  /*3840*/  HFMA2 R0, -RZ, RZ, 0, 5.9604644775390625e-08 ;  /* 0x00000001ff007431 */ /* 0x000fe200000001ff */
[----:B------:R-:W-:-:S05]  /*3850*/  UMOV UR5, 0x40 ;  /* 0x0000004000057882 */ /* 0x000fca0000000000 */
[----:B------:R-:W-:Y:S01]  /*3860*/  UVIRTCOUNT.DEALLOC.SMPOOL 0x80 ;  /* 0x000000800000784c */ /* 0x000fe20000000000 */
[----:B--2---:R-:W-:-:S09]  /*3870*/  ULEA UR4, UR4, UR5, 0x18 ;  /* 0x0000000504047291 */ /* 0x004fd2000f8ec0ff */
[----:B------:R2:W-:Y:S03]  /*3880*/  @P0 STS.U8 [UR4], R0 ;  /* 0x00000000ff000988 */ /* 0x0005e60008000004 */
.L_x_28:
[----:B------:R-:W-:Y:S06]  /*3890*/  BAR.SYNC.DEFER_BLOCKING 0x1, 0x80 ;  /* 0x0042000000007b1d */ /* 0x000fec0000010000 */
[----:B------:R-:W-:Y:S05]  /*38a0*/  BRA.U !UP2, `(.L_x_29) ;  /* 0x000000010aa07547 */ /* 0x000fea000b800000 */
[----:B------:R-:W3:Y:S01]  /*38b0*/  S2UR UR4, SR_CgaCtaId ;  /* 0x00000000000479c3 */ /* 0x000ee20000008800 */
[----:B------:R-:W-:Y:S01]  /*38c0*/  NOP ;  /* 0x0000000000007918 */ /* 0x000fe20000000000 */
[----:B------:R-:W-:Y:S01]  /*38d0*/  UMOV UR5, 0x50 ;  /* 0x0000005000057882 */ /* 0x000fe20000000000 */
[----:B------:R-:W-:Y:S01]  /*38e0*/  ULOP3.LUT UR9, UR26, 0xffff, URZ, 0xc0, !UPT ;  /* 0x0000ffff1a097892 */ /* 0x000fe2000f8ec0ff */
[----:B------:R-:W-:-:S03]  /*38f0*/  UMOV UR6, 0xffff ;  /* 0x0000ffff00067882 */ /* 0x000fc60000000000 */
[----:B------:R-:W-:-:S04]  /*3900*/  USHF.R.U32.HI UR9, URZ, 0x5, UR9 ;  /* 0x00000005ff097899 */ /* 0x000fc80008011609 */
[----:B------:R-:W-:Y:S02]  /*3910*/  UIADD3 UR8, UPT, UPT, UR9, 0x10, URZ ;  /* 0x0000001009087890 */ /* 0x000fe4000fffe0ff */
[----:B------:R-:W-:Y:S02]  /*3920*/  USHF.L.U32 UR6, UR6, UR9, URZ ;  /* 0x0000000906067299 */ /* 0x000fe400080006ff */
[----:B---3--:R-:W-:-:S03]  /*3930*/  ULEA UR4, UR4, UR5, 0x18 ;  /* 0x0000000504047291 */ /* 0x008fc6000f8ec0ff */
[----:B------:R-:W-:Y:S02]  /*3940*/  UMOV UR5, 0x1 ;  /* 0x0000000100057882 */ /* 0x000fe40000000000 */
[----:B------:R-:W-:-:S04]  /*3950*/  USHF.L.U32 UR8, UR5, UR8, URZ ;  /* 0x0000000805087299 */ /* 0x000fc800080006ff */
[----:B--2---:R-:W2:Y:S01]  /*3960*/  LDS R0, [UR4] ;  /* 0x00000004ff007984 */ /* 0x004ea20008000800 */
[----:B------:R-:W-:-:S04]  /*3970*/  ULOP3.LUT UR8, UR8, UR6, URZ, 0xfc, !UPT ;  /* 0x0000000608087292 */ /* 0x000fc8000f8efcff */
[----:B------:R-:W-:Y:S01]  /*3980*/  ULOP3.LUT UR6, UR8, 0xffff, URZ, 0xc0, !UPT ;  /* 0x0000ffff08067892 */ /* 0x000fe2000f8ec0ff */
[----:B--2---:R-:W-:-:S13]  /*3990*/  R2UR UR7, R0 ;  /* 0x00000000000772ca */ /* 0x004fda00000e0000 */
[----:B------:R-:W-:-:S04]  /*39a0*/  ULOP3.LUT UR5, UR8, 0xffff, UR7, 0x80, !UPT ;  /* 0x0000ffff08057892 */ /* 0x000fc8000f8e8007 */
[----:B------:R-:W-:-:S09]  /*39b0*/  UISETP.NE.AND UP0, UPT, UR5, UR6, UPT ;  /* 0x000000060500728c */ /* 0x000fd2000bf05270 */
[----:B------:R-:W-:Y:S05]  /*39c0*/  BRA.U UP0, `(.L_x_30) ;  /* 0x00000001004c7547 */ /* 0x000fea000b800000 */
[----:B------:R-:W-:Y:S02]  /*39d0*/  USHF.R.U32.HI UR5, URZ, 0x10, UR8 ;  /* 0x00000010ff057899 */ /* 0x000fe40008011608 */
[----:B------:R-:W-:-:S04]  /*39e0*/  USHF.R.U32.HI UR6, URZ, 0x10, UR7 ;  /* 0x00000010ff067899 */ /* 0x000fc80008011607 */
[----:B------:R-:W-:-:S04]  /*39f0*/  ULOP3.LUT UR6, UR6, UR5, URZ, 0xc0, !UPT ;  /* 0x0000000506067292 */ /* 0x000fc8000f8ec0ff */
[----:B------:R-:W-:-:S09]  /*3a00*/  UISETP.NE.AND UP0, UPT, UR6, UR5, UPT ;  /* 0x000000050600728c */ /* 0x000fd2000bf05270 */
[----:B------:R-:W-:Y:S05]  /*3a10*/  BRA.U UP0, `(.L_x_31) ;  /* 0x00000001002c7547 */ /* 0x000fea000b800000 */
[----:B-1----:R-:W1:Y:S01]  /*3a20*/  S2R R2, SR_LANEID ;  /* 0x0000000000027919 */ /* 0x002e620000000000 */
[----:B------:R-:W-:Y:S01]  /*3a30*/  ULOP3.LUT UR8, URZ, UR8, URZ, 0x33, !UPT ;  /* 0x00000008ff087292 */ /* 0x000fe2000f8e33ff */
[----:B------:R-:W-:Y:S02]  /*3a40*/  VOTEU.ANY UR6, UPT, PT ;  /* 0x0000000000067886 */ /* 0x000fe400038e0100 */
[----:B------:R-:W-:-:S03]  /*3a50*/  UFLO.U32 UR6, UR6 ;  /* 0x00000006000672bd */ /* 0x000fc600080e0000 */
[----:B------:R-:W-:-:S04]  /*3a60*/  IMAD.U32 R0, RZ, RZ, UR8 ;  /* 0x00000008ff007e24 */ /* 0x000fc8000f8e00ff */
[----:B------:R-:W2:Y:S02]  /*3a70*/  REDUX UR5, R0 ;  /* 0x00000000000573c4 */ /* 0x000ea40000000000 */
[----:B------:R3:W-:Y:S01]  /*3a80*/  UTCATOMSWS.AND URZ, UR8 ;  /* 0x0000000800ff79e3 */ /* 0x0007e20008000000 */
[----:B-1----:R-:W-:Y:S02]  /*3a90*/  ISETP.EQ.U32.AND P0, PT, R2, UR6, PT ;  /* 0x0000000602007c0c */ /* 0x002fe4000bf02070 */
[----:B--2---:R-:W-:-:S11]  /*3aa0*/  MOV R2, UR5 ;  /* 0x0000000500027c02 */ /* 0x004fd60008000f00 */
[----:B------:R3:W-:Y:S01]  /*3ab0*/  @P0 ATOMS.AND RZ, [UR4], R2 ;  /* 0x00000002ffff098c */ /* 0x0007e2000a800004 */
[----:B------:R-:W-:Y:S05]  /*3ac0*/  BRA `(.L_x_32) ;  /* 0x0000000000147947 */ /* 0x000fea0003800000 */
.L_x_31:
[----:B-1----:R-:W-:Y:S02]  /*3ad0*/  MOV R2, 0x3af0 ;  /* 0x00003af000027802 */ /* 0x002fe40000000f00 */
[----:B------:R-:W-:Y:S05]  /*3ae0*/  CALL.REL.NOINC `($__internal_0_$__cuda_sm10x_tcgen05_guardrail_trap_col_being_dealloced_not_returned_by_alloc) ;  /* 0x0000000000d07944 */ /* 0x000fea0003c00000 */
[----:B------:R-:W-:Y:S05]  /*3af0*/  BRA `(.L_x_32) ;  /* 0x0000000000087947 */ /* 0x000fea0003800000 */
.L_x_30:
[----:B-1----:R-:W-:Y:S02]  /*3b00*/  MOV R2, 0x3b20 ;  /* 0x00003b2000027802 */ /* 0x002fe40000000f00 */
[----:B------:R-:W-:Y:S05]  /*3b10*/  CALL.REL.NOINC `($__internal_2_$__cuda_sm10x_tcgen05_guardrail_trap_unallocated_columns_being_dealloced) ;  /* 0x0000000000dc7944 */ /* 0x000fea0003c00000 */
.L_x_32:
[----:B------:R-:W-:Y:S01]  /*3b20*/  NOP ;  /* 0x0000000000007918 */ /* 0x000fe20000000000 */
.L_x_29:
[----:B------:R-:W-:-:S04]  /*3b30*/  DEPBAR.LE SB0, 0x0 ;  /* 0x000080000000791a */ /* 0x000fc80000000000 */
[----:B---3--:R-:W-:Y:S05]  /*3b40*/  EXIT ;  /* 0x000000000000794d */ /* 0x008fea0003800000 */
.L_x_6:
[----:B------:R-:W-:Y:S02]  /*3b50*/  MOV R6, UR14 ;  /* 0x0000000e00067c02 */ /* 0x000fe40008000f00 */
[----:B------:R-:W-:Y:S02]  /*3b60*/  MOV R7, UR14 ;  /* 0x0000000e00077c02 */ /* 0x000fe40008000f00 */
[----:B------:R-:W-:-:S07]  /*3b70*/  MOV R0, UR9 ;  /* 0x0000000900007c02 */ /* 0x000fce0008000f00 */
.L_x_33:
[----:B-1----:R1:W2:Y:S02]  /*3b80*/  SYNCS.PHASECHK.TRANS64.TRYWAIT P0, [R0+URZ+0x18], R7 ;  /* 0x00001807000075a7 */ /* 0x0022a400080011ff */
[----:B--2---:R-:W-:Y:S05]  /*3b90*/  @!P0 NANOSLEEP.SYNCS 0x989680 ;  /* 0x009896800000895d */ /* 0x004fea0003900000 */
[----:B------:R-:W2:Y:S02]  /*3ba0*/  @!P0 SYNCS.PHASECHK.TRANS64 P0, [R0+URZ+0x18], R7 ;  /* 0x00001807000085a7 */ /* 0x000ea400080010ff */
[----:B--2---:R-:W-:Y:S05]  /*3bb0*/  @!P0 BRA `(.L_x_33) ;  /* 0xfffffffc00f08947 */ /* 0x004fea000383ffff */
[----:B------:R-:W-:Y:S05]  /*3bc0*/  BRA `(.L_x_5) ;  /* 0xffffffcc004c7947 */ /* 0x000fea000383ffff */
.L_x_9:
[----:B------:R-:W-:Y:S02]  /*3bd0*/  MOV R6, UR7 ;  /* 0x0000000700067c02 */ /* 0x000fe40008000f00 */
[----:B------:R-:W-:Y:S02]  /*3be0*/  MOV R7, UR7 ;  /* 0x0000000700077c02 */ /* 0x000fe40008000f00 */
[----:B------:R-:W-:-:S07]  /*3bf0*/  MOV R0, UR4 ;  /* 0x0000000400007c02 */ /* 0x000fce0008000f00 */
.L_x_34:
[----:B-1----:R1:W5:Y:S02]  /*3c00*/  SYNCS.PHASECHK.TRANS64.TRYWAIT P0, [R0+URZ+0x18], R7 ;  /* 0x00001807000075a7 */ /* 0x00236400080011ff */
[----:B-----5:R-:W-:Y:S05]  /*3c10*/  @!P0 NANOSLEEP.SYNCS 0x989680 ;  /* 0x009896800000895d */ /* 0x020fea0003900000 */
[----:B------:R-:W5:Y:S02]  /*3c20*/  @!P0 SYNCS.PHASECHK.TRANS64 P0, [R0+URZ+0x18], R7 ;  /* 0x00001807000085a7 */ /* 0x000f6400080010ff */
[----:B-----5:R-:W-:Y:S05]  /*3c30*/  @!P0 BRA `(.L_x_34) ;  /* 0xfffffffc00f08947 */ /* 0x020fea000383ffff */
[----:B------:R-:W-:Y:S05]  /*3c40*/  BRA `(.L_x_35) ;  /* 0xffffffd000247947 */ /* 0x000fea000383ffff */
.L_x_12:
[----:B------:R-:W-:Y:S02]  /*3c50*/  MOV R0, UR7 ;  /* 0x0000000700007c02 */ /* 0x000fe40008000f00 */
[-C--:B------:R-:W-:Y:S02]  /*3c60*/  MOV R6, R2.reuse ;  /* 0x0000000200067202 */ /* 0x080fe40000000f00 */
[----:B------:R-:W-:-:S07]  /*3c70*/  MOV R7, R2 ;  /* 0x0000000200077202 */ /* 0x000fce0000000f00 */
.L_x_36:
[----:B-1----:R1:W4:Y:S02]  /*3c80*/  SYNCS.PHASECHK.TRANS64.TRYWAIT P0, [R0+URZ+0x40], R7 ;  /* 0x00004007000075a7 */ /* 0x00232400080011ff */
[----:B----4-:R-:W-:Y:S05]  /*3c90*/  @!P0 NANOSLEEP.SYNCS 0x989680 ;  /* 0x009896800000895d */ /* 0x010fea0003900000 */
[----:B------:R-:W4:Y:S02]  /*3ca0*/  @!P0 SYNCS.PHASECHK.TRANS64 P0, [R0+URZ+0x40], R7 ;  /* 0x00004007000085a7 */ /* 0x000f2400080010ff */
[----:B----4-:R-:W-:Y:S05]  /*3cb0*/  @!P0 BRA `(.L_x_36) ;  /* 0xfffffffc00f08947 */ /* 0x010fea000383ffff */
[----:B------:R-:W-:Y:S05]  /*3cc0*/  BRA `(.L_x_37) ;  /* 0xffffffd000e07947 */ /* 0x000fea000383ffff */
.L_x_14:
[----:B------:R-:W-:Y:S02]  /*3cd0*/  MOV R6, UR12 ;  /* 0x0000000c00067c02 */ /* 0x000fe40008000f00 */
[----:B------:R-:W-:Y:S02]  /*3ce0*/  MOV R7, UR12 ;  /* 0x0000000c00077c02 */ /* 0x000fe40008000f00 */
[----:B------:R-:W-:Y:S07]  /*3cf0*/  MOV R0, UR5 ;  /* 0x0000000500007c02 */ /* 0x000fee0008000f00 */
.L_x_38:
[----:B-1----:R1:W4:Y:S02]  /*3d00*/  SYNCS.PHASECHK.TRANS64.TRYWAIT P1, [R0+URZ], R7 ;  /* 0x00000007000075a7 */ /* 0x00232400080211ff */
[----:B----4-:R-:W-:Y:S05]  /*3d10*/  @!P1 NANOSLEEP.SYNCS 0x989680 ;  /* 0x009896800000995d */ /* 0x010fea0003900000 */
[----:B------:R-:W4:Y:S02]  /*3d20*/  @!P1 SYNCS.PHASECHK.TRANS64 P1, [R0+URZ], R7 ;  /* 0x00000007000095a7 */ /* 0x000f2400080210ff */
[----:B----4-:R-:W-:Y:S05]  /*3d30*/  @!P1 BRA `(.L_x_38) ;  /* 0xfffffffc00f09947 */ /* 0x010fea000383ffff */
[----:B------:R-:W-:Y:S05]  /*3d40*/  BRA `(.L_x_13) ;  /* 0xffffffd400247947 */ /* 0x000fea000383ffff */
.L_x_17:
[----:B----45:R-:W-:Y:S02]  /*3d50*/  MOV R0, UR4 ;  /* 0x0000000400007c02 */ /* 0x030fe40008000f00 */
[----:B------:R-:W-:-:S07]  /*3d60*/  MOV R7, R6 ;  /* 0x0000000600077202 */ /* 0x000fce0000000f00 */
.L_x_39:
[----:B-1----:R1:W4:Y:S02]  /*3d70*/  SYNCS.PHASECHK.TRANS64.TRYWAIT P0, [R0+URZ+0x40], R7 ;  /* 0x00004007000075a7 */ /* 0x00232400080011ff */
[----:B----4-:R-:W-:Y:S05]  /*3d80*/  @!P0 NANOSLEEP.SYNCS 0x989680 ;  /* 0x009896800000895d */ /* 0x010fea0003900000 */
[----:B------:R-:W4:Y:S02]  /*3d90*/  @!P0 SYNCS.PHASECHK.TRANS64 P0, [R0+URZ+0x40], R7 ;  /* 0x00004007000085a7 */ /* 0x000f2400080010ff */
[----:B----4-:R-:W-:Y:S05]  /*3da0*/  @!P0 BRA `(.L_x_39) ;  /* 0xfffffffc00f08947 */ /* 0x010fea000383ffff */
[----:B------:R-:W-:Y:S05]  /*3db0*/  BRA `(.L_x_10) ;  /* 0xffffffd400cc7947 */ /* 0x000fea000383ffff */
.L_x_24:
[----:B------:R-:W-:Y:S02]  /*3dc0*/  MOV R4, UR11 ;  /* 0x0000000b00047c02 */ /* 0x000fe40008000f00 */
[----:B------:R-:W-:-:S07]  /*3dd0*/  MOV R7, R6 ;  /* 0x0000000600077202 */ /* 0x000fce0000000f00 */
.L_x_40:
[----:B-1----:R1:W2:Y:S02]  /*3de0*/  SYNCS.PHASECHK.TRANS64.TRYWAIT P0, [R4+URZ+0x30], R7 ;  /* 0x00003007040075a7 */ /* 0x0022a400080011ff */
[----:B--2---:R-:W-:Y:S05]  /*3df0*/  @!P0 NANOSLEEP.SYNCS 0x989680 ;  /* 0x009896800000895d */ /* 0x004fea0003900000 */
[----:B------:R-:W2:Y:S02]  /*3e00*/  @!P0 SYNCS.PHASECHK.TRANS64 P0, [R4+URZ+0x30], R7 ;  /* 0x00003007040085a7 */ /* 0x000ea400080010ff */
[----:B--2---:R-:W-:Y:S05]  /*3e10*/  @!P0 BRA `(.L_x_40) ;  /* 0xfffffffc00f08947 */ /* 0x004fea000383ffff */
[----:B------:R-:W-:Y:S05]  /*3e20*/  BRA `(.L_x_41) ;  /* 0xffffffdc00f47947 */ /* 0x000fea000383ffff */
        .weak           $__internal_0_$__cuda_sm10x_tcgen05_guardrail_trap_col_being_dealloced_not_returned_by_alloc
        .type           $__internal_0_$__cuda_sm10x_tcgen05_guardrail_trap_col_being_dealloced_not_returned_by_alloc,@function
        .size           $__internal_0_$__cuda_sm10x_tcgen05_guardrail_trap_col_being_dealloced_not_returned_by_alloc,($__internal_1_$__cuda_sm10x_tcgen05_guardrail_trap_phase_invalid_during_alloc - $__internal_0_$__cuda_sm10x_tcgen05_guardrail_trap_col_being_dealloced_not_returned_by_alloc)
$__internal_0_$__cuda_sm10x_tcgen05_guardrail_trap_col_being_dealloced_not_returned_by_alloc:
[----:B------:R-:W-:Y:S05]  /*3e30*/  BPT.TRAP 0x1 ;  /* 0x000000040000795c */ /* 0x000fea0000300000 */
[----:B------:R-:W-:-:S04]  /*3e40*/  HFMA2 R3, -RZ, RZ, 0, 0 ;  /* 0x00000000ff037431 */ /* 0x000fc800000001ff */
[----:B------:R-:W-:Y:S05]  /*3e50*/  RET.REL.NODEC R2 `(kernel_cutlass_kernel_cudnngemm_swigludense_gemm_persistent_swigluPersistentDenseGemmKernel_object_at__TiledMMA_ThrLayoutVMNK11110000_PermutationMNK____MMAAtom_ThrID10_ShapeMNK12825616_TV_0) ;  /* 0xffffffc002687950 */ /* 0x000fea0003c3ffff */
        .weak           $__internal_1_$__cuda_sm10x_tcgen05_guardrail_trap_phase_invalid_during_alloc
        .type           $__internal_1_$__cuda_sm10x_tcgen05_guardrail_trap_phase_invalid_during_alloc,@function
        .size           $__internal_1_$__cuda_sm10x_tcgen05_guardrail_trap_phase_invalid_during_alloc,($__internal_2_$__cuda_sm10x_tcgen05_guardrail_trap_unallocated_columns_being_dealloced - $__internal_1_$__cuda_sm10x_tcgen05_guardrail_trap_phase_invalid_during_alloc)
$__internal_1_$__cuda_sm10x_tcgen05_guardrail_trap_phase_invalid_during_alloc:
[----:B------:R-:W-:Y:S05]  /*3e60*/  BPT.TRAP 0x1 ;  /* 0x000000040000795c */ /* 0x000fea0000300000 */
[----:B------:R-:W-:-:S04]  /*3e70*/  MOV R5, 0x0 ;  /* 0x0000000000057802 */ /* 0x000fc80000000f00 */
[----:B------:R-:W-:Y:S05]  /*3e80*/  RET.REL.NODEC R4 `(kernel_cutlass_kernel_cudnngemm_swigludense_gemm_persistent_swigluPersistentDenseGemmKernel_object_at__TiledMMA_ThrLayoutVMNK11110000_PermutationMNK____MMAAtom_ThrID10_ShapeMNK12825616_TV_0) ;  /* 0xffffffc0045c7950 */ /* 0x000fea0003c3ffff */
        .weak           $__internal_2_$__cuda_sm10x_tcgen05_guardrail_trap_unallocated_columns_being_dealloced
        .type           $__internal_2_$__cuda_sm10x_tcgen05_guardrail_trap_unallocated_columns_being_dealloced,@function
        .size           $__internal_2_$__cuda_sm10x_tcgen05_guardrail_trap_unallocated_columns_being_dealloced,(.L_x_45 - $__internal_2_$__cuda_sm10x_tcgen05_guardrail_trap_unallocated_columns_being_dealloced)
$__internal_2_$__cuda_sm10x_tcgen05_guardrail_trap_unallocated_columns_being_dealloced:
[----:B------:R-:W-:Y:S05]  /*3e90*/  BPT.TRAP 0x1 ;  /* 0x000000040000795c */ /* 0x000fea0000300000 */
[----:B------:R-:W-:-:S04]  /*3ea0*/  HFMA2 R3, -RZ, RZ, 0, 0 ;  /* 0x00000000ff037431 */ /* 0x000fc800000001ff */
[----:B------:R-:W-:Y:S05]  /*3eb0*/  RET.REL.NODEC R2 `(kernel_cutlass_kernel_cudnngemm_swigludense_gemm_persistent_swigluPersistentDenseGemmKernel_object_at__TiledMMA_ThrLayoutVMNK11110000_PermutationMNK____MMAAtom_ThrID10_ShapeMNK12825616_TV_0) ;  /* 0xffffffc002507950 */ /* 0x000fea0003c3ffff */
.L_x_42:
[----:B------:R-:W-:-:S00]  /*3ec0*/  BRA `(.L_x_42) ;  /* 0xfffffffc00fc7947 */ /* 0x000fc0000383ffff */
[----:B------:R-:W-:-:S00]  /*3ed0*/  NOP ;  /* 0x0000000000007918 */ /* 0x000fc00000000000 */
        /* <DEDUP_REMOVED lines=10> */
.L_x_45:


//--------------------- .nv.shared.kernel_cutlass_kernel_cudnngemm_swigludense_gemm_persistent_swigluPersistentDenseGemmKernel_object_at__TiledMMA_ThrLayoutVMNK11110000_PermutationMNK____MMAAtom_ThrID10_ShapeMNK12825616_TV_0 --------------------------
	.section	.nv.shared.kernel_cutlass_kernel_cudnngemm_swigludense_gemm_persistent_swigluPersistentDenseGemmKernel_object_at__TiledMMA_ThrLayoutVMNK11110000_PermutationMNK____MMAAtom_ThrID10_ShapeMNK12825616_TV_0,"aw",@nobits
	.sectionflags	@""
	.align	1024
	.zero		1024


//--------------------- .nv.shared.reserved.0     --------------------------
	.section	.nv.shared.reserved.0,"aw",@nobits
	.align	8
	.weak		__nv_reservedSMEM_offset_0_alias
	.size		__nv_reservedSMEM_offset_0_alias, 0, 64
	.other		__nv_reservedSMEM_offset_0_alias,@"STO_CUDA_RESERVED_SHARED STV_DEFAULT"
__nv_reservedSMEM_offset_0_alias:
	.zero		0
.nv.shared.reserved.0:
	.zero		64
	.weak		__nv_reservedSMEM_allocation_phase
	.type		__nv_reservedSMEM_allocation_phase,@object
	.size		__nv_reservedSMEM_allocation_phase,(.L_0 - __nv_reservedSMEM_allocation_phase)
__nv_reservedSMEM_allocation_phase:
	.zero		1
.L_0:
	.zero		7
	.weak		__nv_reservedSMEM_devtool_atexit_pc
	.type		__nv_reservedSMEM_devtool_atexit_pc,@object
	.size		__nv_reservedSMEM_devtool_atexit_pc,(__nv_reservedSMEM_allocation_mask - __nv_reservedSMEM_devtool_atexit_pc)
__nv_reservedSMEM_devtool_atexit_pc:
	.zero		8
	.weak		__nv_reservedSMEM_allocation_mask
	.type		__nv_reservedSMEM_allocation_mask,@object
	.size		__nv_reservedSMEM_allocation_mask,(.L_2 - __nv_reservedSMEM_allocation_mask)
__nv_reservedSMEM_allocation_mask:
	.zero		4
.L_2:


//--------------------- .nv.constant0.kernel_cutlass_kernel_cudnngemm_swigludense_gemm_persistent_swigluPersistentDenseGemmKernel_object_at__TiledMMA_ThrLayoutVMNK11110000_PermutationMNK____MMAAtom_ThrID10_ShapeMNK12825616_TV_0 --------------------------
	.section	.nv.constant0.kernel_cutlass_kernel_cudnngemm_swigludense_gemm_persistent_swigluPersistentDenseGemmKernel_object_at__TiledMMA_ThrLayoutVMNK11110000_PermutationMNK____MMAAtom_ThrID10_ShapeMNK12825616_TV_0,"a",@progbits
	.sectionflags	@""
	.align	4
.nv.constant0.kernel_cutlass_kernel_cudnngemm_swigludense_gemm_persistent_swigluPersistentDenseGemmKernel_object_at__TiledMMA_ThrLayoutVMNK11110000_PermutationMNK____MMAAtom_ThrID10_ShapeMNK12825616_TV_0:
	.zero		1512


//--------------------- SYMBOLS --------------------------

	.type		.nv.reservedSmem.offset0,@object
	.size		.nv.reservedSmem.offset0,0x4
	.type		.nv.reservedSmem.cap,@object
	.size		.nv.reservedSmem.cap,0x4
